// auto-generated by cutlass_sweep.gemm — config: {"arch": "sm_90", "cluster_m": 1, "cluster_n": 2, "dtype": "int8", "stages": 3, "tile_k": 128, "tile_m": 64, "tile_n": 256}
#include "cutlass/cutlass.h"
#include "cutlass/gemm/collective/collective_builder.hpp"
#include "cutlass/gemm/device/gemm_universal_adapter.h"
#include "cutlass/gemm/kernel/gemm_universal.hpp"
#include "cutlass/epilogue/collective/collective_builder.hpp"

using ElemA = int8_t;
using ElemB = int8_t;
using ElemCD = int8_t;
using Acc  = int32_t;
using TileShape    = cute::Shape<cute::_64, cute::_256, cute::_128>;
using ClusterShape = cute::Shape<cute::_1, cute::_2, cute::_1>;

using CollectiveEpilogue = typename cutlass::epilogue::collective::CollectiveBuilder<
    cutlass::arch::Sm90, cutlass::arch::OpClassTensorOp,
    TileShape, ClusterShape,
    cutlass::epilogue::collective::EpilogueTileAuto,
    Acc, Acc,
    ElemCD, cutlass::layout::RowMajor, 128 / cutlass::sizeof_bits<ElemCD>::value,
    ElemCD, cutlass::layout::RowMajor, 128 / cutlass::sizeof_bits<ElemCD>::value,
    cutlass::epilogue::collective::EpilogueScheduleAuto
  >::CollectiveOp;

using CollectiveMainloop = typename cutlass::gemm::collective::CollectiveBuilder<
    cutlass::arch::Sm90, cutlass::arch::OpClassTensorOp,
    ElemA, cutlass::layout::RowMajor, 128 / cutlass::sizeof_bits<ElemA>::value,
    ElemB, cutlass::layout::ColumnMajor, 128 / cutlass::sizeof_bits<ElemB>::value,
    Acc,
    TileShape, ClusterShape,
    cutlass::gemm::collective::StageCount<3>,
    cutlass::gemm::collective::KernelScheduleAuto
  >::CollectiveOp;

using GemmKernel = cutlass::gemm::kernel::GemmUniversal<
    cute::Shape<int,int,int,int>,
    CollectiveMainloop,
    CollectiveEpilogue
>;
using Gemm = cutlass::gemm::device::GemmUniversalAdapter<GemmKernel>;

// Force the device kernel symbol into the cubin without needing a host main.
auto* _anchor = &cutlass::device_kernel<GemmKernel>;


// ===== COMPILED SASS (sm_90a) =====

	.target	sm_90a

	.elftype	@"ET_EXEC"


//--------------------- .note.nv.tkinfo           --------------------------
	.section	.note.nv.tkinfo,"",@"SHT_NOTE"
	.sectionflags	@"SHF_NOTE_NV_TKINFO"
	.tkinfo
        /*0018*/ 	.word	0x00000002
        /*0030*/ 	.string	""
        /*0030*/ 	.string	"ptxas"
        /*0030*/ 	.string	"Cuda compilation tools, release 13.0, V13.0.88"
        /*0030*/ 	.string	"Build cuda_13.0.r13.0/compiler.36424714_0"
        /*0030*/ 	.string	"-arch sm_90a -m 64 "



//--------------------- .note.nv.cuinfo           --------------------------
	.section	.note.nv.cuinfo,"",@"SHT_NOTE"
	.sectionflags	@"SHF_NOTE_NV_CUINFO"
        /*0018*/ 	.short	0x0002
        /*001a*/ 	.short	0x005a
        /*001c*/ 	.short	0x0082
	.zero		2


//--------------------- .nv.info                  --------------------------
	.section	.nv.info,"",@"SHT_CUDA_INFO"
	.align	4


	//----- nvinfo : EIATTR_REGCOUNT
	.align		4
        /*0000*/ 	.byte	0x04, 0x2f
        /*0002*/ 	.short	(.L_15 - .L_14)
	.align		4
.L_14:
        /*0004*/ 	.word	index@(_ZN7cutlass13device_kernelINS_4gemm6kernel13GemmUniversalIN4cute5tupleIJiiiiEEENS1_10collective13CollectiveMmaINS1_34MainloopSm90TmaGmmaWarpSpecializedILi3ENS5_IJNS4_1CILi1EEENSA_ILi2EEESB_EEENS1_32KernelTmaWarpSpecializedPingpongEEENS5_IJNSA_ILi64EEENSA_ILi256EEENSA_ILi128EEEEEEaNS5_IJlSB_lEEEaSK_NS4_8TiledMMAINS4_8MMA_AtomIJNS4_4SM904GMMA27MMA_64x256x32_S32S8S8_SS_TNEEEENS4_6LayoutINS5_IJSB_SB_SB_EEENS5_IJNSA_ILi0EEEST_ST_EEEEENS5_IJNS4_10UnderscoreESW_SW_EEEEENS4_23SM90_TMA_LOAD_MULTICASTENS4_14ComposedLayoutINS4_7SwizzleILi3ELi4ELi3EEENS4_18smem_ptr_flag_bitsILi8EEENSR_INS5_IJNSA_ILi8EEESI_EEENS5_IJSI_SB_EEEEEEEvNS4_8identityENS4_13SM90_TMA_LOADES19_vS1A_EENS_8epilogue10collective6detail29Sm90TmaWarpSpecializedAdapterINS1E_15DefaultEpilogueIaSK_SK_NS1D_6thread17LinearCombinationIaLi1EiiLNS1I_9ScaleType4KindE0ELNS_15FloatRoundStyleE2EaEENS1_15EpilogueDefaultEEEEEvvEEEEvNT_6ParamsE)
        /*0008*/ 	.word	0x000000a8


	//----- nvinfo : EIATTR_FRAME_SIZE
	.align		4
.L_15:
        /*000c*/ 	.byte	0x04, 0x11
        /*000e*/ 	.short	(.L_17 - .L_16)
	.align		4
.L_16:
        /*0010*/ 	.word	index@(_ZN7cutlass13device_kernelINS_4gemm6kernel13GemmUniversalIN4cute5tupleIJiiiiEEENS1_10collective13CollectiveMmaINS1_34MainloopSm90TmaGmmaWarpSpecializedILi3ENS5_IJNS4_1CILi1EEENSA_ILi2EEESB_EEENS1_32KernelTmaWarpSpecializedPingpongEEENS5_IJNSA_ILi64EEENSA_ILi256EEENSA_ILi128EEEEEEaNS5_IJlSB_lEEEaSK_NS4_8TiledMMAINS4_8MMA_AtomIJNS4_4SM904GMMA27MMA_64x256x32_S32S8S8_SS_TNEEEENS4_6LayoutINS5_IJSB_SB_SB_EEENS5_IJNSA_ILi0EEEST_ST_EEEEENS5_IJNS4_10UnderscoreESW_SW_EEEEENS4_23SM90_TMA_LOAD_MULTICASTENS4_14ComposedLayoutINS4_7SwizzleILi3ELi4ELi3EEENS4_18smem_ptr_flag_bitsILi8EEENSR_INS5_IJNSA_ILi8EEESI_EEENS5_IJSI_SB_EEEEEEEvNS4_8identityENS4_13SM90_TMA_LOADES19_vS1A_EENS_8epilogue10collective6detail29Sm90TmaWarpSpecializedAdapterINS1E_15DefaultEpilogueIaSK_SK_NS1D_6thread17LinearCombinationIaLi1EiiLNS1I_9ScaleType4KindE0ELNS_15FloatRoundStyleE2EaEENS1_15EpilogueDefaultEEEEEvvEEEEvNT_6ParamsE)
        /*0014*/ 	.word	0x00000008


	//----- nvinfo : EIATTR_MIN_STACK_SIZE
	.align		4
.L_17:
        /*0018*/ 	.byte	0x04, 0x12
        /*001a*/ 	.short	(.L_19 - .L_18)
	.align		4
.L_18:
        /*001c*/ 	.word	index@(_ZN7cutlass13device_kernelINS_4gemm6kernel13GemmUniversalIN4cute5tupleIJiiiiEEENS1_10collective13CollectiveMmaINS1_34MainloopSm90TmaGmmaWarpSpecializedILi3ENS5_IJNS4_1CILi1EEENSA_ILi2EEESB_EEENS1_32KernelTmaWarpSpecializedPingpongEEENS5_IJNSA_ILi64EEENSA_ILi256EEENSA_ILi128EEEEEEaNS5_IJlSB_lEEEaSK_NS4_8TiledMMAINS4_8MMA_AtomIJNS4_4SM904GMMA27MMA_64x256x32_S32S8S8_SS_TNEEEENS4_6LayoutINS5_IJSB_SB_SB_EEENS5_IJNSA_ILi0EEEST_ST_EEEEENS5_IJNS4_10UnderscoreESW_SW_EEEEENS4_23SM90_TMA_LOAD_MULTICASTENS4_14ComposedLayoutINS4_7SwizzleILi3ELi4ELi3EEENS4_18smem_ptr_flag_bitsILi8EEENSR_INS5_IJNSA_ILi8EEESI_EEENS5_IJSI_SB_EEEEEEEvNS4_8identityENS4_13SM90_TMA_LOADES19_vS1A_EENS_8epilogue10collective6detail29Sm90TmaWarpSpecializedAdapterINS1E_15DefaultEpilogueIaSK_SK_NS1D_6thread17LinearCombinationIaLi1EiiLNS1I_9ScaleType4KindE0ELNS_15FloatRoundStyleE2EaEENS1_15EpilogueDefaultEEEEEvvEEEEvNT_6ParamsE)
        /*0020*/ 	.word	0x00000008
.L_19:


//--------------------- .nv.compat                --------------------------
	.section	.nv.compat,"",@"SHT_CUDA_COMPAT_INFO"
	.align	4
        /*0000*/ 	.byte	0x02, 0x09, 0x01, 0x00, 0x02, 0x02, 0x04, 0x00, 0x02, 0x05, 0x05, 0x00, 0x03, 0x07, 0x01, 0x01
        /*0010*/ 	.byte	0x02, 0x03, 0x01, 0x00, 0x02, 0x06, 0x01, 0x00, 0x04, 0x0b, 0x08, 0x00, 0x00, 0x00, 0x00, 0x00
        /*0020*/ 	.byte	0x00, 0x00, 0x00, 0x00


//--------------------- .nv.info._ZN7cutlass13device_kernelINS_4gemm6kernel13GemmUniversalIN4cute5tupleIJiiiiEEENS1_10collective13CollectiveMmaINS1_34MainloopSm90TmaGmmaWarpSpecializedILi3ENS5_IJNS4_1CILi1EEENSA_ILi2EEESB_EEENS1_32KernelTmaWarpSpecializedPingpongEEENS5_IJNSA_ILi64EEENSA_ILi256EEENSA_ILi128EEEEEEaNS5_IJlSB_lEEEaSK_NS4_8TiledMMAINS4_8MMA_AtomIJNS4_4SM904GMMA27MMA_64x256x32_S32S8S8_SS_TNEEEENS4_6LayoutINS5_IJSB_SB_SB_EEENS5_IJNSA_ILi0EEEST_ST_EEEEENS5_IJNS4_10UnderscoreESW_SW_EEEEENS4_23SM90_TMA_LOAD_MULTICASTENS4_14ComposedLayoutINS4_7SwizzleILi3ELi4ELi3EEENS4_18smem_ptr_flag_bitsILi8EEENSR_INS5_IJNSA_ILi8EEESI_EEENS5_IJSI_SB_EEEEEEEvNS4_8identityENS4_13SM90_TMA_LOADES19_vS1A_EENS_8epilogue10collective6detail29Sm90TmaWarpSpecializedAdapterINS1E_15DefaultEpilogueIaSK_SK_NS1D_6thread17LinearCombinationIaLi1EiiLNS1I_9ScaleType4KindE0ELNS_15FloatRoundStyleE2EaEENS1_15EpilogueDefaultEEEEEvvEEEEvNT_6ParamsE --------------------------
	.section	.nv.info._ZN7cutlass13device_kernelINS_4gemm6kernel13GemmUniversalIN4cute5tupleIJiiiiEEENS1_10collective13CollectiveMmaINS1_34MainloopSm90TmaGmmaWarpSpecializedILi3ENS5_IJNS4_1CILi1EEENSA_ILi2EEESB_EEENS1_32KernelTmaWarpSpecializedPingpongEEENS5_IJNSA_ILi64EEENSA_ILi256EEENSA_ILi128EEEEEEaNS5_IJlSB_lEEEaSK_NS4_8TiledMMAINS4_8MMA_AtomIJNS4_4SM904GMMA27MMA_64x256x32_S32S8S8_SS_TNEEEENS4_6LayoutINS5_IJSB_SB_SB_EEENS5_IJNSA_ILi0EEEST_ST_EEEEENS5_IJNS4_10UnderscoreESW_SW_EEEEENS4_23SM90_TMA_LOAD_MULTICASTENS4_14ComposedLayoutINS4_7SwizzleILi3ELi4ELi3EEENS4_18smem_ptr_flag_bitsILi8EEENSR_INS5_IJNSA_ILi8EEESI_EEENS5_IJSI_SB_EEEEEEEvNS4_8identityENS4_13SM90_TMA_LOADES19_vS1A_EENS_8epilogue10collective6detail29Sm90TmaWarpSpecializedAdapterINS1E_15DefaultEpilogueIaSK_SK_NS1D_6thread17LinearCombinationIaLi1EiiLNS1I_9ScaleType4KindE0ELNS_15FloatRoundStyleE2EaEENS1_15EpilogueDefaultEEEEEvvEEEEvNT_6ParamsE,"",@"SHT_CUDA_INFO"
	.sectionflags	@""
	.align	4


	//----- nvinfo : EIATTR_CUDA_API_VERSION
	.align		4
        /*0000*/ 	.byte	0x04, 0x37
        /*0002*/ 	.short	(.L_21 - .L_20)
.L_20:
        /*0004*/ 	.word	0x00000082


	//----- nvinfo : EIATTR_KPARAM_INFO
	.align		4
.L_21:
        /*0008*/ 	.byte	0x04, 0x17
        /*000a*/ 	.short	(.L_23 - .L_22)
.L_22:
        /*000c*/ 	.word	0x00000000
        /*0010*/ 	.short	0x0000
        /*0012*/ 	.short	0x0070
        /*0014*/ 	.byte	0x00, 0xf0, 0x01, 0x10


	//----- nvinfo : EIATTR_SPARSE_MMA_MASK
	.align		4
.L_23:
        /*0018*/ 	.byte	0x03, 0x50
        /*001a*/ 	.short	0x0000


	//----- nvinfo : EIATTR_MAXREG_COUNT
	.align		4
        /*001c*/ 	.byte	0x03, 0x1b
        /*001e*/ 	.short	0x00a8


	//----- nvinfo : EIATTR_NUM_BARRIERS
	.align		4
        /*0020*/ 	.byte	0x02, 0x4c
        /*0022*/ 	.byte	0x01
	.zero		1


	//----- nvinfo : EIATTR_EXTERNS
	.align		4
        /*0024*/ 	.byte	0x04, 0x0f
        /*0026*/ 	.short	(.L_25 - .L_24)


	//   ....[0]....
	.align		4
.L_24:
        /*0028*/ 	.word	index@(__assertfail)


	//----- nvinfo : EIATTR_ANNOTATIONS
	.align		4
.L_25:
        /*002c*/ 	.byte	0x04, 0x55
        /*002e*/ 	.short	(.L_27 - .L_26)


	//   ....[0]....
.L_26:
        /*0030*/ 	.word	0x00000001
        /*0034*/ 	.byte	0x20, 0x0d, 0x00, 0x00, 0x01, 0x00, 0x00, 0x00, 0x20, 0x85, 0x00, 0x00, 0x01, 0x00, 0x00, 0x00
        /*0044*/ 	.byte	0xa0, 0x91, 0x00, 0x00


	//----- nvinfo : EIATTR_MERCURY_ISA_VERSION
	.align		4
.L_27:
        /*0048*/ 	.byte	0x03, 0x5f
        /*004a*/ 	.short	0x0101


	//----- nvinfo : EIATTR_INT_WARP_WIDE_INSTR_OFFSETS
	.align		4
        /*004c*/ 	.byte	0x04, 0x31
        /*004e*/ 	.short	(.L_29 - .L_28)


	//   ....[0]....
.L_28:
        /*0050*/ 	.word	0x00000470


	//   ....[1]....
        /*0054*/ 	.word	0x000004b0


	//   ....[2]....
        /*0058*/ 	.word	0x000005f0


	//   ....[3]....
        /*005c*/ 	.word	0x00000600


	//   ....[4]....
        /*0060*/ 	.word	0x00000620


	//   ....[5]....
        /*0064*/ 	.word	0x00000640


	//   ....[6]....
        /*0068*/ 	.word	0x000006f0


	//   ....[7]....
        /*006c*/ 	.word	0x00000740


	//   ....[8]....
        /*0070*/ 	.word	0x00001f90


	//----- nvinfo : EIATTR_COOP_GROUP_MASK_REGIDS
	.align		4
.L_29:
        /*0074*/ 	.byte	0x04, 0x29
        /*0076*/ 	.short	(.L_31 - .L_30)


	//   ....[0]....
.L_30:
        /*0078*/ 	.word	0xffffffff


	//   ....[1]....
        /*007c*/ 	.word	0xffffffff


	//   ....[2]....
        /*0080*/ 	.word	0xffffffff


	//   ....[3]....
        /*0084*/ 	.word	0xffffffff


	//   ....[4]....
        /*0088*/ 	.word	0xffffffff


	//   ....[5]....
        /*008c*/ 	.word	0xffffffff


	//   ....[6]....
        /*0090*/ 	.word	0xffffffff


	//----- nvinfo : EIATTR_COOP_GROUP_INSTR_OFFSETS
	.align		4
.L_31:
        /*0094*/ 	.byte	0x04, 0x28
        /*0096*/ 	.short	(.L_33 - .L_32)


	//   ....[0]....
.L_32:
        /*0098*/ 	.word	0x00000070


	//   ....[1]....
        /*009c*/ 	.word	0x00000080


	//   ....[2]....
        /*00a0*/ 	.word	0x00000140


	//   ....[3]....
        /*00a4*/ 	.word	0x000002b0


	//   ....[4]....
        /*00a8*/ 	.word	0x000002f0


	//   ....[5]....
        /*00ac*/ 	.word	0x00000790


	//   ....[6]....
        /*00b0*/ 	.word	0x000008c0


	//----- nvinfo : EIATTR_REG_RECONFIG
	.align		4
.L_33:
        /*00b4*/ 	.byte	0x01, 0x54
	.zero		2


	//----- nvinfo : EIATTR_SYSCALL_OFFSETS
	.align		4
        /*00b8*/ 	.byte	0x04, 0x46
        /*00ba*/ 	.short	(.L_35 - .L_34)


	//   ....[0]....
.L_34:
        /*00bc*/ 	.word	0x00001740


	//----- nvinfo : EIATTR_MBARRIER_INSTR_OFFSETS
	.align		4
.L_35:
        /*00c0*/ 	.byte	0x04, 0x39
        /*00c2*/ 	.short	(.L_37 - .L_36)


	//   ....[0]....
.L_36:
        /*00c4*/ 	.word	0x00000240
        /*00c8*/ 	.word	0x000000ff
        /*00cc*/ 	.word	0x00000000
        /*00d0*/ 	.short	0x0100
        /*00d2*/ 	.byte	0x08
	.zero		1


	//   ....[1]....
        /*00d4*/ 	.word	0x00000250
        /*00d8*/ 	.word	0x000000ff
        /*00dc*/ 	.word	0x00000018
        /*00e0*/ 	.short	0x0100
        /*00e2*/ 	.byte	0x08
	.zero		1


	//   ....[2]....
        /*00e4*/ 	.word	0x00000260
        /*00e8*/ 	.word	0x000000ff
        /*00ec*/ 	.word	0x00000008
        /*00f0*/ 	.short	0x0100
        /*00f2*/ 	.byte	0x08
	.zero		1


	//   ....[3]....
        /*00f4*/ 	.word	0x00000270
        /*00f8*/ 	.word	0x000000ff
        /*00fc*/ 	.word	0x00000020
        /*0100*/ 	.short	0x0100
        /*0102*/ 	.byte	0x08
	.zero		1


	//   ....[4]....
        /*0104*/ 	.word	0x00000280
        /*0108*/ 	.word	0x000000ff
        /*010c*/ 	.word	0x00000010
        /*0110*/ 	.short	0x0100
        /*0112*/ 	.byte	0x08
	.zero		1


	//   ....[5]....
        /*0114*/ 	.word	0x00000290
        /*0118*/ 	.word	0x000000ff
        /*011c*/ 	.word	0x00000028
        /*0120*/ 	.short	0x0100
        /*0122*/ 	.byte	0x08
	.zero		1


	//   ....[6]....
        /*0124*/ 	.word	0x00000770
        /*0128*/ 	.word	0x000000ff
        /*012c*/ 	.word	0x00000060
        /*0130*/ 	.short	0x0100
        /*0132*/ 	.byte	0x08
	.zero		1


	//   ....[7]....
        /*0134*/ 	.word	0x00000810
        /*0138*/ 	.word	0x000000ff
        /*013c*/ 	.word	0x00000068
        /*0140*/ 	.short	0x0100
        /*0142*/ 	.byte	0x08
	.zero		1


	//   ....[8]....
        /*0144*/ 	.word	0x00000840
        /*0148*/ 	.word	0x000000ff
        /*014c*/ 	.word	0x00000040
        /*0150*/ 	.short	0x0100
        /*0152*/ 	.byte	0x09
	.zero		1


	//   ....[9]....
        /*0154*/ 	.word	0x00000850
        /*0158*/ 	.word	0x000000ff
        /*015c*/ 	.word	0x00000048
        /*0160*/ 	.short	0x0100
        /*0162*/ 	.byte	0x09
	.zero		1


	//   ....[10]....
        /*0164*/ 	.word	0x00000860
        /*0168*/ 	.word	0x000000ff
        /*016c*/ 	.word	0x00000050
        /*0170*/ 	.short	0x0100
        /*0172*/ 	.byte	0x09
	.zero		1


	//   ....[11]....
        /*0174*/ 	.word	0x00000870
        /*0178*/ 	.word	0x000000ff
        /*017c*/ 	.word	0x00000058
        /*0180*/ 	.short	0x0100
        /*0182*/ 	.byte	0x09
	.zero		1


	//   ....[12]....
        /*0184*/ 	.word	0x00001620
        /*0188*/ 	.word	0x000000a1
        /*018c*/ 	.word	0x00000000
        /*0190*/ 	.short	0x010a
        /*0192*/ 	.byte	0x2a
	.zero		1


	//   ....[13]....
        /*0194*/ 	.word	0x000017d0
        /*0198*/ 	.word	0x00000003
        /*019c*/ 	.word	0x00000000
        /*01a0*/ 	.short	0x010a
        /*01a2*/ 	.byte	0x3f
	.zero		1


	//   ....[14]....
        /*01a4*/ 	.word	0x00001830
        /*01a8*/ 	.word	0x00000003
        /*01ac*/ 	.word	0x00000000
        /*01b0*/ 	.short	0x010a
        /*01b2*/ 	.byte	0x3f
	.zero		1


	//   ....[15]....
        /*01b4*/ 	.word	0x00001b90
        /*01b8*/ 	.word	0x000000ff
        /*01bc*/ 	.word	0x00000000
        /*01c0*/ 	.short	0x010a
        /*01c2*/ 	.byte	0x04
	.zero		1


	//   ....[16]....
        /*01c4*/ 	.word	0x00001bd0
        /*01c8*/ 	.word	0x000000ff
        /*01cc*/ 	.word	0x00000000
        /*01d0*/ 	.short	0x010a
        /*01d2*/ 	.byte	0x04
	.zero		1


	//   ....[17]....
        /*01d4*/ 	.word	0x00001e30
        /*01d8*/ 	.word	0x00000005
        /*01dc*/ 	.word	0x00000000
        /*01e0*/ 	.short	0x0101
        /*01e2*/ 	.byte	0x3f
	.zero		1


	//   ....[18]....
        /*01e4*/ 	.word	0x00001f30
        /*01e8*/ 	.word	0x000000a0
        /*01ec*/ 	.word	0x00000000
        /*01f0*/ 	.short	0x0101
        /*01f2*/ 	.byte	0x2d
	.zero		1


	//   ....[19]....
        /*01f4*/ 	.word	0x00002030
        /*01f8*/ 	.word	0x00000003
        /*01fc*/ 	.word	0x00000000
        /*0200*/ 	.short	0x0101
        /*0202*/ 	.byte	0x3f
	.zero		1


	//   ....[20]....
        /*0204*/ 	.word	0x000020f0
        /*0208*/ 	.word	0x000000a1
        /*020c*/ 	.word	0x00000010
        /*0210*/ 	.short	0x010a
        /*0212*/ 	.byte	0x2a
	.zero		1


	//   ....[21]....
        /*0214*/ 	.word	0x00008540
        /*0218*/ 	.word	0x000000a2
        /*021c*/ 	.word	0x00000000
        /*0220*/ 	.short	0x0101
        /*0222*/ 	.byte	0x2d
	.zero		1


	//   ....[22]....
        /*0224*/ 	.word	0x00008ef0
        /*0228*/ 	.word	0x0000000d
        /*022c*/ 	.word	0x00000018
        /*0230*/ 	.short	0x010a
        /*0232*/ 	.byte	0x3f
	.zero		1


	//   ....[23]....
        /*0234*/ 	.word	0x000092b0
        /*0238*/ 	.word	0x00000005
        /*023c*/ 	.word	0x00000068
        /*0240*/ 	.short	0x0101
        /*0242*/ 	.byte	0x3f
	.zero		1


	//   ....[24]....
        /*0244*/ 	.word	0x00009a40
        /*0248*/ 	.word	0x00000007
        /*024c*/ 	.word	0x00000000
        /*0250*/ 	.short	0x010a
        /*0252*/ 	.byte	0x3f
	.zero		1


	//   ....[25]....
        /*0254*/ 	.word	0x00009ac0
        /*0258*/ 	.word	0x00000006
        /*025c*/ 	.word	0x00000000
        /*0260*/ 	.short	0x010a
        /*0262*/ 	.byte	0x3f
	.zero		1


	//   ....[26]....
        /*0264*/ 	.word	0x00009b50
        /*0268*/ 	.word	0x00000003
        /*026c*/ 	.word	0x00000000
        /*0270*/ 	.short	0x010a
        /*0272*/ 	.byte	0x3f
	.zero		1


	//   ....[27]....
        /*0274*/ 	.word	0x00009bb0
        /*0278*/ 	.word	0x0000009f
        /*027c*/ 	.word	0x00000000
        /*0280*/ 	.short	0x010a
        /*0282*/ 	.byte	0x3f
	.zero		1


	//   ....[28]....
        /*0284*/ 	.word	0x00009c00
        /*0288*/ 	.word	0x00000003
        /*028c*/ 	.word	0x00000000
        /*0290*/ 	.short	0x010a
        /*0292*/ 	.byte	0x3f
	.zero		1


	//   ....[29]....
        /*0294*/ 	.word	0x00009c60
        /*0298*/ 	.word	0x00000005
        /*029c*/ 	.word	0x00000000
        /*02a0*/ 	.short	0x010a
        /*02a2*/ 	.byte	0x3f
	.zero		1


	//   ....[30]....
        /*02a4*/ 	.word	0x00009cb0
        /*02a8*/ 	.word	0x0000009f
        /*02ac*/ 	.word	0x00000010
        /*02b0*/ 	.short	0x010a
        /*02b2*/ 	.byte	0x3f
	.zero		1


	//   ....[31]....
        /*02b4*/ 	.word	0x00009d80
        /*02b8*/ 	.word	0x0000000d
        /*02bc*/ 	.word	0x00000018
        /*02c0*/ 	.short	0x010a
        /*02c2*/ 	.byte	0x3f
	.zero		1


	//   ....[32]....
        /*02c4*/ 	.word	0x00009e50
        /*02c8*/ 	.word	0x00000007
        /*02cc*/ 	.word	0x00000000
        /*02d0*/ 	.short	0x010a
        /*02d2*/ 	.byte	0x3f
	.zero		1


	//   ....[33]....
        /*02d4*/ 	.word	0x00009ea0
        /*02d8*/ 	.word	0x00000006
        /*02dc*/ 	.word	0x00000000
        /*02e0*/ 	.short	0x010a
        /*02e2*/ 	.byte	0x3f
	.zero		1


	//----- nvinfo : EIATTR_NUM_MBARRIERS
	.align		4
.L_37:
        /*02e4*/ 	.byte	0x03, 0x38
        /*02e6*/ 	.short	0x000c


	//----- nvinfo : EIATTR_EXIT_INSTR_OFFSETS
	.align		4
        /*02e8*/ 	.byte	0x04, 0x1c
        /*02ea*/ 	.short	(.L_39 - .L_38)


	//   ....[0]....
.L_38:
        /*02ec*/ 	.word	0x00001360


	//   ....[1]....
        /*02f0*/ 	.word	0x000013c0


	//   ....[2]....
        /*02f4*/ 	.word	0x00008bd0


	//   ....[3]....
        /*02f8*/ 	.word	0x00008c00


	//   ....[4]....
        /*02fc*/ 	.word	0x00009ba0


	//----- nvinfo : EIATTR_MAX_THREADS
	.align		4
.L_39:
        /*0300*/ 	.byte	0x04, 0x05
        /*0302*/ 	.short	(.L_41 - .L_40)
.L_40:
        /*0304*/ 	.word	0x00000180
        /*0308*/ 	.word	0x00000001
        /*030c*/ 	.word	0x00000001


	//----- nvinfo : EIATTR_CRS_STACK_SIZE
	.align		4
.L_41:
        /*0310*/ 	.byte	0x04, 0x1e
        /*0312*/ 	.short	(.L_43 - .L_42)
.L_42:
        /*0314*/ 	.word	0x00000000


	//----- nvinfo : EIATTR_CBANK_PARAM_SIZE
	.align		4
.L_43:
        /*0318*/ 	.byte	0x03, 0x19
        /*031a*/ 	.short	0x0470


	//----- nvinfo : EIATTR_PARAM_CBANK
	.align		4
        /*031c*/ 	.byte	0x04, 0x0a
        /*031e*/ 	.short	(.L_45 - .L_44)
	.align		4
.L_44:
        /*0320*/ 	.word	index@(.nv.constant0._ZN7cutlass13device_kernelINS_4gemm6kernel13GemmUniversalIN4cute5tupleIJiiiiEEENS1_10collective13CollectiveMmaINS1_34MainloopSm90TmaGmmaWarpSpecializedILi3ENS5_IJNS4_1CILi1EEENSA_ILi2EEESB_EEENS1_32KernelTmaWarpSpecializedPingpongEEENS5_IJNSA_ILi64EEENSA_ILi256EEENSA_ILi128EEEEEEaNS5_IJlSB_lEEEaSK_NS4_8TiledMMAINS4_8MMA_AtomIJNS4_4SM904GMMA27MMA_64x256x32_S32S8S8_SS_TNEEEENS4_6LayoutINS5_IJSB_SB_SB_EEENS5_IJNSA_ILi0EEEST_ST_EEEEENS5_IJNS4_10UnderscoreESW_SW_EEEEENS4_23SM90_TMA_LOAD_MULTICASTENS4_14ComposedLayoutINS4_7SwizzleILi3ELi4ELi3EEENS4_18smem_ptr_flag_bitsILi8EEENSR_INS5_IJNSA_ILi8EEESI_EEENS5_IJSI_SB_EEEEEEEvNS4_8identityENS4_13SM90_TMA_LOADES19_vS1A_EENS_8epilogue10collective6detail29Sm90TmaWarpSpecializedAdapterINS1E_15DefaultEpilogueIaSK_SK_NS1D_6thread17LinearCombinationIaLi1EiiLNS1I_9ScaleType4KindE0ELNS_15FloatRoundStyleE2EaEENS1_15EpilogueDefaultEEEEEvvEEEEvNT_6ParamsE)
        /*0324*/ 	.short	0x0210
        /*0326*/ 	.short	0x0470


	//----- nvinfo : EIATTR_SW_WAR
	.align		4
.L_45:
        /*0328*/ 	.byte	0x04, 0x36
        /*032a*/ 	.short	(.L_47 - .L_46)
.L_46:
        /*032c*/ 	.word	0x00000008
.L_47:


//--------------------- .nv.callgraph             --------------------------
	.section	.nv.callgraph,"",@"SHT_CUDA_CALLGRAPH"
	.align	4
	.sectionentsize	8
	.align		4
        /*0000*/ 	.word	0x00000000
	.align		4
        /*0004*/ 	.word	0xffffffff
	.align		4
        /*0008*/ 	.word	index@(_ZN7cutlass13device_kernelINS_4gemm6kernel13GemmUniversalIN4cute5tupleIJiiiiEEENS1_10collective13CollectiveMmaINS1_34MainloopSm90TmaGmmaWarpSpecializedILi3ENS5_IJNS4_1CILi1EEENSA_ILi2EEESB_EEENS1_32KernelTmaWarpSpecializedPingpongEEENS5_IJNSA_ILi64EEENSA_ILi256EEENSA_ILi128EEEEEEaNS5_IJlSB_lEEEaSK_NS4_8TiledMMAINS4_8MMA_AtomIJNS4_4SM904GMMA27MMA_64x256x32_S32S8S8_SS_TNEEEENS4_6LayoutINS5_IJSB_SB_SB_EEENS5_IJNSA_ILi0EEEST_ST_EEEEENS5_IJNS4_10UnderscoreESW_SW_EEEEENS4_23SM90_TMA_LOAD_MULTICASTENS4_14ComposedLayoutINS4_7SwizzleILi3ELi4ELi3EEENS4_18smem_ptr_flag_bitsILi8EEENSR_INS5_IJNSA_ILi8EEESI_EEENS5_IJSI_SB_EEEEEEEvNS4_8identityENS4_13SM90_TMA_LOADES19_vS1A_EENS_8epilogue10collective6detail29Sm90TmaWarpSpecializedAdapterINS1E_15DefaultEpilogueIaSK_SK_NS1D_6thread17LinearCombinationIaLi1EiiLNS1I_9ScaleType4KindE0ELNS_15FloatRoundStyleE2EaEENS1_15EpilogueDefaultEEEEEvvEEEEvNT_6ParamsE)
	.align		4
        /*000c*/ 	.word	index@(__assertfail)
	.align		4
        /*0010*/ 	.word	0x00000000
	.align		4
        /*0014*/ 	.word	0xfffffffe
	.align		4
        /*0018*/ 	.word	0x00000000
	.align		4
        /*001c*/ 	.word	0xfffffffd
	.align		4
        /*0020*/ 	.word	0x00000000
	.align		4
        /*0024*/ 	.word	0xfffffffc


//--------------------- .nv.constant4             --------------------------
	.section	.nv.constant4,"a",@progbits
	.align	8
	.align		8
.nv.constant4:
        /*0000*/ 	.dword	__assertfail
	.align		8
        /*0008*/ 	.dword	__unnamed_1
	.align		8
        /*0010*/ 	.dword	_ZN39_INTERNAL_6b9e8ede_4_k_cu_93f4fc55_43554cuda3std3__45__cpo5beginE
	.align		8
        /*0018*/ 	.dword	_ZN39_INTERNAL_6b9e8ede_4_k_cu_93f4fc55_43554cuda3std3__45__cpo3endE
	.align		8
        /*0020*/ 	.dword	_ZN39_INTERNAL_6b9e8ede_4_k_cu_93f4fc55_43554cuda3std3__45__cpo6cbeginE
	.align		8
        /*0028*/ 	.dword	_ZN39_INTERNAL_6b9e8ede_4_k_cu_93f4fc55_43554cuda3std3__45__cpo4cendE
	.align		8
        /*0030*/ 	.dword	_ZN39_INTERNAL_6b9e8ede_4_k_cu_93f4fc55_43554cuda3std3__441_GLOBAL__N__6b9e8ede_4_k_cu_93f4fc55_43556ignoreE
	.align		8
        /*0038*/ 	.dword	_ZN39_INTERNAL_6b9e8ede_4_k_cu_93f4fc55_43554cuda3std3__419piecewise_constructE
	.align		8
        /*0040*/ 	.dword	_ZN39_INTERNAL_6b9e8ede_4_k_cu_93f4fc55_43554cuda3std3__48in_placeE
	.align		8
        /*0048*/ 	.dword	_ZN39_INTERNAL_6b9e8ede_4_k_cu_93f4fc55_43554cuda3std6ranges3__45__cpo4swapE
	.align		8
        /*0050*/ 	.dword	_ZN39_INTERNAL_6b9e8ede_4_k_cu_93f4fc55_43554cuda3std6ranges3__45__cpo9iter_moveE
	.align		8
        /*0058*/ 	.dword	_ZN39_INTERNAL_6b9e8ede_4_k_cu_93f4fc55_43554cute7productE
	.align		8
        /*0060*/ 	.dword	_ZN39_INTERNAL_6b9e8ede_4_k_cu_93f4fc55_43554cute1_E
	.align		8
        /*0068*/ 	.dword	$str$22
	.align		8
        /*0070*/ 	.dword	$str$23


//--------------------- .text._ZN7cutlass13device_kernelINS_4gemm6kernel13GemmUniversalIN4cute5tupleIJiiiiEEENS1_10collective13CollectiveMmaINS1_34MainloopSm90TmaGmmaWarpSpecializedILi3ENS5_IJNS4_1CILi1EEENSA_ILi2EEESB_EEENS1_32KernelTmaWarpSpecializedPingpongEEENS5_IJNSA_ILi64EEENSA_ILi256EEENSA_ILi128EEEEEEaNS5_IJlSB_lEEEaSK_NS4_8TiledMMAINS4_8MMA_AtomIJNS4_4SM904GMMA27MMA_64x256x32_S32S8S8_SS_TNEEEENS4_6LayoutINS5_IJSB_SB_SB_EEENS5_IJNSA_ILi0EEEST_ST_EEEEENS5_IJNS4_10UnderscoreESW_SW_EEEEENS4_23SM90_TMA_LOAD_MULTICASTENS4_14ComposedLayoutINS4_7SwizzleILi3ELi4ELi3EEENS4_18smem_ptr_flag_bitsILi8EEENSR_INS5_IJNSA_ILi8EEESI_EEENS5_IJSI_SB_EEEEEEEvNS4_8identityENS4_13SM90_TMA_LOADES19_vS1A_EENS_8epilogue10collective6detail29Sm90TmaWarpSpecializedAdapterINS1E_15DefaultEpilogueIaSK_SK_NS1D_6thread17LinearCombinationIaLi1EiiLNS1I_9ScaleType4KindE0ELNS_15FloatRoundStyleE2EaEENS1_15EpilogueDefaultEEEEEvvEEEEvNT_6ParamsE --------------------------
	.section	.text._ZN7cutlass13device_kernelINS_4gemm6kernel13GemmUniversalIN4cute5tupleIJiiiiEEENS1_10collective13CollectiveMmaINS1_34MainloopSm90TmaGmmaWarpSpecializedILi3ENS5_IJNS4_1CILi1EEENSA_ILi2EEESB_EEENS1_32KernelTmaWarpSpecializedPingpongEEENS5_IJNSA_ILi64EEENSA_ILi256EEENSA_ILi128EEEEEEaNS5_IJlSB_lEEEaSK_NS4_8TiledMMAINS4_8MMA_AtomIJNS4_4SM904GMMA27MMA_64x256x32_S32S8S8_SS_TNEEEENS4_6LayoutINS5_IJSB_SB_SB_EEENS5_IJNSA_ILi0EEEST_ST_EEEEENS5_IJNS4_10UnderscoreESW_SW_EEEEENS4_23SM90_TMA_LOAD_MULTICASTENS4_14ComposedLayoutINS4_7SwizzleILi3ELi4ELi3EEENS4_18smem_ptr_flag_bitsILi8EEENSR_INS5_IJNSA_ILi8EEESI_EEENS5_IJSI_SB_EEEEEEEvNS4_8identityENS4_13SM90_TMA_LOADES19_vS1A_EENS_8epilogue10collective6detail29Sm90TmaWarpSpecializedAdapterINS1E_15DefaultEpilogueIaSK_SK_NS1D_6thread17LinearCombinationIaLi1EiiLNS1I_9ScaleType4KindE0ELNS_15FloatRoundStyleE2EaEENS1_15EpilogueDefaultEEEEEvvEEEEvNT_6ParamsE,"ax",@progbits
	.align	128
.text._ZN7cutlass13device_kernelINS_4gemm6kernel13GemmUniversalIN4cute5tupleIJiiiiEEENS1_10collective13CollectiveMmaINS1_34MainloopSm90TmaGmmaWarpSpecializedILi3ENS5_IJNS4_1CILi1EEENSA_ILi2EEESB_EEENS1_32KernelTmaWarpSpecializedPingpongEEENS5_IJNSA_ILi64EEENSA_ILi256EEENSA_ILi128EEEEEEaNS5_IJlSB_lEEEaSK_NS4_8TiledMMAINS4_8MMA_AtomIJNS4_4SM904GMMA27MMA_64x256x32_S32S8S8_SS_TNEEEENS4_6LayoutINS5_IJSB_SB_SB_EEENS5_IJNSA_ILi0EEEST_ST_EEEEENS5_IJNS4_10UnderscoreESW_SW_EEEEENS4_23SM90_TMA_LOAD_MULTICASTENS4_14ComposedLayoutINS4_7SwizzleILi3ELi4ELi3EEENS4_18smem_ptr_flag_bitsILi8EEENSR_INS5_IJNSA_ILi8EEESI_EEENS5_IJSI_SB_EEEEEEEvNS4_8identityENS4_13SM90_TMA_LOADES19_vS1A_EENS_8epilogue10collective6detail29Sm90TmaWarpSpecializedAdapterINS1E_15DefaultEpilogueIaSK_SK_NS1D_6thread17LinearCombinationIaLi1EiiLNS1I_9ScaleType4KindE0ELNS_15FloatRoundStyleE2EaEENS1_15EpilogueDefaultEEEEEvvEEEEvNT_6ParamsE:
        .type           _ZN7cutlass13device_kernelINS_4gemm6kernel13GemmUniversalIN4cute5tupleIJiiiiEEENS1_10collective13CollectiveMmaINS1_34MainloopSm90TmaGmmaWarpSpecializedILi3ENS5_IJNS4_1CILi1EEENSA_ILi2EEESB_EEENS1_32KernelTmaWarpSpecializedPingpongEEENS5_IJNSA_ILi64EEENSA_ILi256EEENSA_ILi128EEEEEEaNS5_IJlSB_lEEEaSK_NS4_8TiledMMAINS4_8MMA_AtomIJNS4_4SM904GMMA27MMA_64x256x32_S32S8S8_SS_TNEEEENS4_6LayoutINS5_IJSB_SB_SB_EEENS5_IJNSA_ILi0EEEST_ST_EEEEENS5_IJNS4_10UnderscoreESW_SW_EEEEENS4_23SM90_TMA_LOAD_MULTICASTENS4_14ComposedLayoutINS4_7SwizzleILi3ELi4ELi3EEENS4_18smem_ptr_flag_bitsILi8EEENSR_INS5_IJNSA_ILi8EEESI_EEENS5_IJSI_SB_EEEEEEEvNS4_8identityENS4_13SM90_TMA_LOADES19_vS1A_EENS_8epilogue10collective6detail29Sm90TmaWarpSpecializedAdapterINS1E_15DefaultEpilogueIaSK_SK_NS1D_6thread17LinearCombinationIaLi1EiiLNS1I_9ScaleType4KindE0ELNS_15FloatRoundStyleE2EaEENS1_15EpilogueDefaultEEEEEvvEEEEvNT_6ParamsE,@function
        .size           _ZN7cutlass13device_kernelINS_4gemm6kernel13GemmUniversalIN4cute5tupleIJiiiiEEENS1_10collective13CollectiveMmaINS1_34MainloopSm90TmaGmmaWarpSpecializedILi3ENS5_IJNS4_1CILi1EEENSA_ILi2EEESB_EEENS1_32KernelTmaWarpSpecializedPingpongEEENS5_IJNSA_ILi64EEENSA_ILi256EEENSA_ILi128EEEEEEaNS5_IJlSB_lEEEaSK_NS4_8TiledMMAINS4_8MMA_AtomIJNS4_4SM904GMMA27MMA_64x256x32_S32S8S8_SS_TNEEEENS4_6LayoutINS5_IJSB_SB_SB_EEENS5_IJNSA_ILi0EEEST_ST_EEEEENS5_IJNS4_10UnderscoreESW_SW_EEEEENS4_23SM90_TMA_LOAD_MULTICASTENS4_14ComposedLayoutINS4_7SwizzleILi3ELi4ELi3EEENS4_18smem_ptr_flag_bitsILi8EEENSR_INS5_IJNSA_ILi8EEESI_EEENS5_IJSI_SB_EEEEEEEvNS4_8identityENS4_13SM90_TMA_LOADES19_vS1A_EENS_8epilogue10collective6detail29Sm90TmaWarpSpecializedAdapterINS1E_15DefaultEpilogueIaSK_SK_NS1D_6thread17LinearCombinationIaLi1EiiLNS1I_9ScaleType4KindE0ELNS_15FloatRoundStyleE2EaEENS1_15EpilogueDefaultEEEEEvvEEEEvNT_6ParamsE,(.L_x_331 - _ZN7cutlass13device_kernelINS_4gemm6kernel13GemmUniversalIN4cute5tupleIJiiiiEEENS1_10collective13CollectiveMmaINS1_34MainloopSm90TmaGmmaWarpSpecializedILi3ENS5_IJNS4_1CILi1EEENSA_ILi2EEESB_EEENS1_32KernelTmaWarpSpecializedPingpongEEENS5_IJNSA_ILi64EEENSA_ILi256EEENSA_ILi128EEEEEEaNS5_IJlSB_lEEEaSK_NS4_8TiledMMAINS4_8MMA_AtomIJNS4_4SM904GMMA27MMA_64x256x32_S32S8S8_SS_TNEEEENS4_6LayoutINS5_IJSB_SB_SB_EEENS5_IJNSA_ILi0EEEST_ST_EEEEENS5_IJNS4_10UnderscoreESW_SW_EEEEENS4_23SM90_TMA_LOAD_MULTICASTENS4_14ComposedLayoutINS4_7SwizzleILi3ELi4ELi3EEENS4_18smem_ptr_flag_bitsILi8EEENSR_INS5_IJNSA_ILi8EEESI_EEENS5_IJSI_SB_EEEEEEEvNS4_8identityENS4_13SM90_TMA_LOADES19_vS1A_EENS_8epilogue10collective6detail29Sm90TmaWarpSpecializedAdapterINS1E_15DefaultEpilogueIaSK_SK_NS1D_6thread17LinearCombinationIaLi1EiiLNS1I_9ScaleType4KindE0ELNS_15FloatRoundStyleE2EaEENS1_15EpilogueDefaultEEEEEvvEEEEvNT_6ParamsE)
        .other          _ZN7cutlass13device_kernelINS_4gemm6kernel13GemmUniversalIN4cute5tupleIJiiiiEEENS1_10collective13CollectiveMmaINS1_34MainloopSm90TmaGmmaWarpSpecializedILi3ENS5_IJNS4_1CILi1EEENSA_ILi2EEESB_EEENS1_32KernelTmaWarpSpecializedPingpongEEENS5_IJNSA_ILi64EEENSA_ILi256EEENSA_ILi128EEEEEEaNS5_IJlSB_lEEEaSK_NS4_8TiledMMAINS4_8MMA_AtomIJNS4_4SM904GMMA27MMA_64x256x32_S32S8S8_SS_TNEEEENS4_6LayoutINS5_IJSB_SB_SB_EEENS5_IJNSA_ILi0EEEST_ST_EEEEENS5_IJNS4_10UnderscoreESW_SW_EEEEENS4_23SM90_TMA_LOAD_MULTICASTENS4_14ComposedLayoutINS4_7SwizzleILi3ELi4ELi3EEENS4_18smem_ptr_flag_bitsILi8EEENSR_INS5_IJNSA_ILi8EEESI_EEENS5_IJSI_SB_EEEEEEEvNS4_8identityENS4_13SM90_TMA_LOADES19_vS1A_EENS_8epilogue10collective6detail29Sm90TmaWarpSpecializedAdapterINS1E_15DefaultEpilogueIaSK_SK_NS1D_6thread17LinearCombinationIaLi1EiiLNS1I_9ScaleType4KindE0ELNS_15FloatRoundStyleE2EaEENS1_15EpilogueDefaultEEEEEvvEEEEvNT_6ParamsE,@"STO_CUDA_ENTRY STV_DEFAULT"
_ZN7cutlass13device_kernelINS_4gemm6kernel13GemmUniversalIN4cute5tupleIJiiiiEEENS1_10collective13CollectiveMmaINS1_34MainloopSm90TmaGmmaWarpSpecializedILi3ENS5_IJNS4_1CILi1EEENSA_ILi2EEESB_EEENS1_32KernelTmaWarpSpecializedPingpongEEENS5_IJNSA_ILi64EEENSA_ILi256EEENSA_ILi128EEEEEEaNS5_IJlSB_lEEEaSK_NS4_8TiledMMAINS4_8MMA_AtomIJNS4_4SM904GMMA27MMA_64x256x32_S32S8S8_SS_TNEEEENS4_6LayoutINS5_IJSB_SB_SB_EEENS5_IJNSA_ILi0EEEST_ST_EEEEENS5_IJNS4_10UnderscoreESW_SW_EEEEENS4_23SM90_TMA_LOAD_MULTICASTENS4_14ComposedLayoutINS4_7SwizzleILi3ELi4ELi3EEENS4_18smem_ptr_flag_bitsILi8EEENSR_INS5_IJNSA_ILi8EEESI_EEENS5_IJSI_SB_EEEEEEEvNS4_8identityENS4_13SM90_TMA_LOADES19_vS1A_EENS_8epilogue10collective6detail29Sm90TmaWarpSpecializedAdapterINS1E_15DefaultEpilogueIaSK_SK_NS1D_6thread17LinearCombinationIaLi1EiiLNS1I_9ScaleType4KindE0ELNS_15FloatRoundStyleE2EaEENS1_15EpilogueDefaultEEEEEvvEEEEvNT_6ParamsE:
[----:B------:R-:W0:Y:S02]  /*0000*/  LDC R1, c[0x0][0x28] ;  /* 0x00000a00ff017b82 */ /* 0x000e240000000800 */
[----:B0-----:R-:W-:Y:S01]  /*0010*/  VIADD R1, R1, 0xfffffff8 ;  /* 0xfffffff801017836 */ /* 0x001fe20000000000 */
[----:B------:R-:W0:Y:S01]  /*0020*/  S2R R4, SR_TID.X ;  /* 0x0000000000047919 */ /* 0x000e220000002100 */
[----:B------:R-:W-:Y:S01]  /*0030*/  ELECT P0, URZ, PT ;  /* 0x00000000003f782f */ /* 0x000fe20003800000 */
[----:B------:R-:W-:Y:S01]  /*0040*/  BSSY B0, `(.L_x_0) ;  /* 0x000000f000007945 */ /* 0x000fe20003800000 */
[--C-:B0-----:R-:W-:Y:S02]  /*0050*/  SHF.R.U32.HI R2, RZ, 0x5, R4.reuse ;  /* 0x00000005ff027819 */ /* 0x101fe40000011604 */
[----:B------:R-:W-:-:S03]  /*0060*/  SHF.R.U32.HI R7, RZ, 0x7, R4 ;  /* 0x00000007ff077819 */ /* 0x000fc60000011604 */
[----:B------:R-:W0:Y:S04]  /*0070*/  SHFL.IDX PT, R5, R2, RZ, 0x1f ;  /* 0x00001fff02057589 */ /* 0x000e2800000e0000 */
[----:B------:R1:W2:Y:S01]  /*0080*/  SHFL.IDX PT, R10, R7, RZ, 0x1f ;  /* 0x00001fff070a7589 */ /* 0x0002a200000e0000 */
[----:B0-----:R-:W-:-:S13]  /*0090*/  ISETP.NE.OR P0, PT, R5, RZ, !P0 ;  /* 0x000000ff0500720c */ /* 0x001fda0004705670 */
[----:B-12---:R-:W-:Y:S05]  /*00a0*/  @P0 BRA `(.L_x_1) ;  /* 0x0000000000200947 */ /* 0x006fea0003800000 */
[----:B------:R-:W-:Y:S02]  /*00b0*/  ULDC.64 UR4, c[0x0][0x198] ;  /* 0x0000660000047ab9 */ /* 0x000fe40000000a00 */
[----:B------:R-:W-:Y:S02]  /*00c0*/  UIADD3 UR6, UP0, UR4, 0xf0, URZ ;  /* 0x000000f004067890 */ /* 0x000fe4000ff1e03f */
[----:B------:R-:W-:Y:S02]  /*00d0*/  UIADD3 UR4, UP1, UR4, 0x1f0, URZ ;  /* 0x000001f004047890 */ /* 0x000fe4000ff3e03f */
[----:B------:R-:W-:Y:S02]  /*00e0*/  UIADD3.X UR7, URZ, UR5, URZ, UP0, !UPT ;  /* 0x000000053f077290 */ /* 0x000fe400087fe43f */
[----:B------:R-:W-:-:S07]  /*00f0*/  UIADD3.X UR5, URZ, UR5, URZ, UP1, !UPT ;  /* 0x000000053f057290 */ /* 0x000fce0008ffe43f */
[----:B------:R0:W-:Y:S02]  /*0100*/  UTMACCTL.PF [UR6] ;  /* 0x00000000060079b9 */ /* 0x0001e40008040000 */
[----:B------:R0:W-:Y:S02]  /*0110*/  UTMACCTL.PF [UR4] ;  /* 0x00000000040079b9 */ /* 0x0001e40008040000 */
[----:B0-----:R-:W-:Y:S01]  /*0120*/  NOP ;  /* 0x0000000000007918 */ /* 0x001fe20000000000 */
.L_x_1:
[----:B------:R-:W-:Y:S05]  /*0130*/  BSYNC B0 ;  /* 0x0000000000007941 */ /* 0x000fea0003800000 */
.L_x_0:
[----:B------:R-:W0:Y:S02]  /*0140*/  SHFL.IDX PT, R8, R2, RZ, 0x1f ;  /* 0x00001fff02087589 */ /* 0x000e2400000e0000 */
[----:B0-----:R-:W-:-:S13]  /*0150*/  ISETP.NE.AND P0, PT, R8, RZ, PT ;  /* 0x000000ff0800720c */ /* 0x001fda0003f05270 */
[----:B------:R-:W-:Y:S05]  /*0160*/  @P0 BRA `(.L_x_2) ;  /* 0x0000000000500947 */ /* 0x000fea0003800000 */
[----:B------:R-:W0:Y:S01]  /*0170*/  S2UR UR8, SR_CgaCtaId ;  /* 0x00000000000879c3 */ /* 0x000e220000008800 */
[----:B------:R-:W-:Y:S01]  /*0180*/  UMOV UR4, 0x400 ;  /* 0x0000040000047882 */ /* 0x000fe20000000000 */
[----:B------:R-:W-:Y:S01]  /*0190*/  UMOV UR5, 0x1 ;  /* 0x0000000100057882 */ /* 0x000fe20000000000 */
[----:B------:R-:W-:Y:S01]  /*01a0*/  UMOV UR6, 0x2 ;  /* 0x0000000200067882 */ /* 0x000fe20000000000 */
[----:B------:R-:W-:Y:S01]  /*01b0*/  ELECT P0, URZ, PT ;  /* 0x00000000003f782f */ /* 0x000fe20003800000 */
[----:B------:R-:W-:-:S04]  /*01c0*/  UIADD3 UR6, -UR6, 0x100000, URZ ;  /* 0x0010000006067890 */ /* 0x000fc8000fffe13f */
[----:B------:R-:W-:Y:S02]  /*01d0*/  USHF.L.U32 UR7, UR6, 0xb, URZ ;  /* 0x0000000b06077899 */ /* 0x000fe4000800063f */
[----:B------:R-:W-:Y:S02]  /*01e0*/  USHF.L.U32 UR6, UR6, 0x1, URZ ;  /* 0x0000000106067899 */ /* 0x000fe4000800063f */
[----:B0-----:R-:W-:Y:S02]  /*01f0*/  ULEA UR8, UR8, UR4, 0x18 ;  /* 0x0000000408087291 */ /* 0x001fe4000f8ec03f */
[----:B------:R-:W-:-:S04]  /*0200*/  UIADD3 UR4, -UR5, 0x100000, URZ ;  /* 0x0010000005047890 */ /* 0x000fc8000fffe13f */
[----:B------:R-:W-:Y:S02]  /*0210*/  USHF.L.U32 UR5, UR4, 0xb, URZ ;  /* 0x0000000b04057899 */ /* 0x000fe4000800063f */
[----:B------:R-:W-:Y:S01]  /*0220*/  USHF.L.U32 UR4, UR4, 0x1, URZ ;  /* 0x0000000104047899 */ /* 0x000fe2000800063f */
[----:B------:R-:W0:Y:S11]  /*0230*/  FENCE.VIEW.ASYNC.S ;  /* 0x00000000000073c6 */ /* 0x000e360000000000 */
[----:B0-----:R0:W1:Y:S01]  /*0240*/  SYNCS.EXCH.64 URZ, [UR8], UR4 ;  /* 0x00000004083f75b2 */ /* 0x0010620008000100 */
[----:B------:R0:W2:Y:S01]  /*0250*/  SYNCS.EXCH.64 URZ, [UR8+0x18], UR6 ;  /* 0x00001806083f75b2 */ /* 0x0000a20008000100 */
[----:B------:R0:W3:Y:S01]  /*0260*/  SYNCS.EXCH.64 URZ, [UR8+0x8], UR4 ;  /* 0x00000804083f75b2 */ /* 0x0000e20008000100 */
[----:B------:R0:W4:Y:S01]  /*0270*/  SYNCS.EXCH.64 URZ, [UR8+0x20], UR6 ;  /* 0x00002006083f75b2 */ /* 0x0001220008000100 */
[----:B------:R0:W0:Y:S01]  /*0280*/  SYNCS.EXCH.64 URZ, [UR8+0x10], UR4 ;  /* 0x00001004083f75b2 */ /* 0x0000220008000100 */
[----:B------:R0:W0:Y:S01]  /*0290*/  SYNCS.EXCH.64 URZ, [UR8+0x28], UR6 ;  /* 0x00002806083f75b2 */ /* 0x0000220008000100 */
[----:B------:R-:W-:Y:S01]  /*02a0*/  NOP ;  /* 0x0000000000007918 */ /* 0x000fe20000000000 */
.L_x_2:
[----:B------:R-:W5:Y:S01]  /*02b0*/  SHFL.IDX PT, R11, R2, RZ, 0x1f ;  /* 0x00001fff020b7589 */ /* 0x000f6200000e0000 */
[----:B------:R-:W1:Y:S01]  /*02c0*/  S2UR UR12, SR_CTAID.X ;  /* 0x00000000000c79c3 */ /* 0x000e620000002500 */
[----:B------:R-:W-:Y:S02]  /*02d0*/  SHF.R.S32.HI R3, RZ, 0x1f, R4 ;  /* 0x0000001fff037819 */ /* 0x000fe40000011404 */
[----:B------:R-:W-:Y:S01]  /*02e0*/  ELECT P0, URZ, PT ;  /* 0x00000000003f782f */ /* 0x000fe20003800000 */
[----:B------:R-:W2:Y:S01]  /*02f0*/  SHFL.IDX PT, R9, R2, RZ, 0x1f ;  /* 0x00001fff02097589 */ /* 0x000ea200000e0000 */
[----:B------:R-:W-:Y:S02]  /*0300*/  ELECT P1, URZ, PT ;  /* 0x00000000003f782f */ /* 0x000fe40003820000 */
[----:B------:R-:W-:Y:S01]  /*0310*/  LEA.HI R3, R3, R4, RZ, 0x7 ;  /* 0x0000000403037211 */ /* 0x000fe200078f38ff */
[----:B0-----:R-:W-:Y:S01]  /*0320*/  ULDC UR4, c[0x0][0x150] ;  /* 0x0000540000047ab9 */ /* 0x001fe20000000800 */
[----:B------:R-:W0:Y:S01]  /*0330*/  S2R R6, SR_CTAID.Y ;  /* 0x0000000000067919 */ /* 0x000e220000002600 */
[----:B------:R-:W3:Y:S01]  /*0340*/  LDC R21, c[0x0][0x148] ;  /* 0x00005200ff157b82 */ /* 0x000ee20000000800 */
[----:B------:R-:W-:Y:S01]  /*0350*/  LOP3.LUT R3, R3, 0xffffff80, RZ, 0xc0, !PT ;  /* 0xffffff8003037812 */ /* 0x000fe200078ec0ff */
[----:B------:R-:W-:Y:S01]  /*0360*/  UMOV UR11, 0x80 ;  /* 0x00000080000b7882 */ /* 0x000fe20000000000 */
[----:B------:R-:W-:Y:S01]  /*0370*/  NOP ;  /* 0x0000000000007918 */ /* 0x000fe20000000000 */
[----:B------:R-:W-:Y:S01]  /*0380*/  NOP ;  /* 0x0000000000007918 */ /* 0x000fe20000000000 */
[C---:B------:R-:W-:Y:S01]  /*0390*/  VIADD R35, R10.reuse, 0xffffffff ;  /* 0xffffffff0a237836 */ /* 0x040fe20000000000 */
[----:B------:R-:W-:Y:S01]  /*03a0*/  ISETP.NE.AND P2, PT, R10, RZ, PT ;  /* 0x000000ff0a00720c */ /* 0x000fe20003f45270 */
[----:B------:R-:W-:Y:S01]  /*03b0*/  IMAD.IADD R3, R4, 0x1, -R3 ;  /* 0x0000000104037824 */ /* 0x000fe200078e0a03 */
[----:B------:R-:W4:Y:S02]  /*03c0*/  LDC R15, c[0x0][0x140] ;  /* 0x00005000ff0f7b82 */ /* 0x000f240000000800 */
[----:B------:R-:W-:-:S02]  /*03d0*/  ISETP.GE.U32.AND P5, PT, R35, 0x2, PT ;  /* 0x000000022300780c */ /* 0x000fc40003fa6070 */
[----:B------:R-:W-:Y:S02]  /*03e0*/  SHF.R.S32.HI R0, RZ, 0x1f, R3 ;  /* 0x0000001fff007819 */ /* 0x000fe40000011403 */
[----:B-----5:R-:W-:Y:S02]  /*03f0*/  ISETP.NE.OR P0, PT, R11, RZ, !P0 ;  /* 0x000000ff0b00720c */ /* 0x020fe40004705670 */
[----:B------:R-:W5:Y:S01]  /*0400*/  LDC R14, c[0x0][0x144] ;  /* 0x00005100ff0e7b82 */ /* 0x000f620000000800 */
[----:B------:R-:W-:Y:S02]  /*0410*/  SHF.R.S32.HI R11, RZ, 0x1f, R8 ;  /* 0x0000001fff0b7819 */ /* 0x000fe40000011408 */
[----:B--2---:R-:W-:Y:S02]  /*0420*/  ISETP.NE.OR P1, PT, R9, RZ, !P1 ;  /* 0x000000ff0900720c */ /* 0x004fe40004f25670 */
[----:B------:R-:W-:Y:S02]  /*0430*/  LEA.HI R11, R11, R8, RZ, 0x2 ;  /* 0x000000080b0b7211 */ /* 0x000fe400078f10ff */
[----:B-1----:R-:W-:-:S02]  /*0440*/  I2FP.F32.U32 R13, UR12 ;  /* 0x0000000c000d7c45 */ /* 0x002fc40008201000 */
[----:B------:R-:W-:Y:S02]  /*0450*/  LOP3.LUT R11, R11, 0x3ffffffc, RZ, 0xc0, !PT ;  /* 0x3ffffffc0b0b7812 */ /* 0x000fe400078ec0ff */
[----:B------:R-:W-:Y:S01]  /*0460*/  LEA.HI R2, R0, R3, RZ, 0x3 ;  /* 0x0000000300027211 */ /* 0x000fe200078f18ff */
[----:B------:R-:W-:Y:S01]  /*0470*/  VOTEU.ALL UP0, P0 ;  /* 0x00000000003f7886 */ /* 0x000fe20000000000 */
[----:B------:R-:W-:Y:S01]  /*0480*/  FMUL R13, R13, UR4 ;  /* 0x000000040d0d7c20 */ /* 0x000fe20008400000 */
[----:B------:R-:W-:Y:S01]  /*0490*/  IMAD.IADD R11, R8, 0x1, -R11 ;  /* 0x00000001080b7824 */ /* 0x000fe200078e0a0b */
[----:B0-----:R-:W-:Y:S01]  /*04a0*/  I2FP.F32.U32 R8, R6 ;  /* 0x0000000600087245 */ /* 0x001fe20000201000 */
[----:B------:R-:W-:Y:S01]  /*04b0*/  VOTEU.ALL UP1, P1 ;  /* 0x00000000003f7886 */ /* 0x000fe20000820000 */
[----:B------:R-:W0:Y:S01]  /*04c0*/  @!UP0 S2UR UR7, SR_CgaCtaId ;  /* 0x00000000000789c3 */ /* 0x000e220000008800 */
[----:B------:R-:W-:Y:S01]  /*04d0*/  ULDC UR4, c[0x0][0x154] ;  /* 0x0000550000047ab9 */ /* 0x000fe20000000800 */
[--C-:B------:R-:W-:Y:S01]  /*04e0*/  SHF.R.S32.HI R9, RZ, 0x3, R2.reuse ;  /* 0x00000003ff097819 */ /* 0x100fe20000011402 */
[----:B------:R-:W-:Y:S01]  /*04f0*/  FMUL R8, R8, UR4 ;  /* 0x0000000408087c20 */ /* 0x000fe20008400000 */
[----:B------:R-:W-:Y:S01]  /*0500*/  SHF.R.S32.HI R12, RZ, 0x1f, R2 ;  /* 0x0000001fff0c7819 */ /* 0x000fe20000011402 */
[----:B------:R-:W1:Y:S01]  /*0510*/  F2I.U32.TRUNC.NTZ R13, R13 ;  /* 0x0000000d000d7305 */ /* 0x000e62000020f000 */
[----:B------:R-:W-:Y:S01]  /*0520*/  SHF.R.S32.HI R2, RZ, 0x1f, R5 ;  /* 0x0000001fff027819 */ /* 0x000fe20000011405 */
[----:B------:R-:W-:Y:S01]  /*0530*/  UMOV UR4, 0x20 ;  /* 0x0000002000047882 */ /* 0x000fe20000000000 */
[----:B------:R-:W2:Y:S01]  /*0540*/  @!UP1 S2UR UR10, SR_CgaCtaId ;  /* 0x00000000000a99c3 */ /* 0x000ea20000008800 */
[----:B------:R-:W-:Y:S01]  /*0550*/  LEA.HI R12, R12, R9, RZ, 0x2 ;  /* 0x000000090c0c7211 */ /* 0x000fe200078f10ff */
[----:B------:R-:W-:Y:S01]  /*0560*/  @!UP0 UMOV UR6, 0x400 ;  /* 0x0000040000068882 */ /* 0x000fe20000000000 */
[----:B------:R-:W-:Y:S01]  /*0570*/  LEA.HI R2, R2, R5, RZ, 0x2 ;  /* 0x0000000502027211 */ /* 0x000fe200078f10ff */
[----:B------:R-:W-:-:S04]  /*0580*/  @!UP0 UIADD3 UR4, -UR4, 0x100000, URZ ;  /* 0x0010000004048890 */ /* 0x000fc8000fffe13f */
[----:B------:R-:W-:Y:S02]  /*0590*/  @!UP0 USHF.L.U32 UR5, UR4, 0xb, URZ ;  /* 0x0000000b04058899 */ /* 0x000fe4000800063f */
[----:B------:R-:W-:Y:S01]  /*05a0*/  @!UP0 USHF.L.U32 UR4, UR4, 0x1, URZ ;  /* 0x0000000104048899 */ /* 0x000fe2000800063f */
[----:B------:R-:W3:Y:S01]  /*05b0*/  F2I.U32.TRUNC.NTZ R8, R8 ;  /* 0x0000000800087305 */ /* 0x000ee2000020f000 */
[----:B------:R-:W-:Y:S01]  /*05c0*/  LOP3.LUT R12, R12, 0xfffffffc, RZ, 0xc0, !PT ;  /* 0xfffffffc0c0c7812 */ /* 0x000fe200078ec0ff */
[----:B------:R-:W-:Y:S01]  /*05d0*/  @!UP1 UMOV UR9, 0x400 ;  /* 0x0000040000099882 */ /* 0x000fe20000000000 */
[----:B------:R-:W-:Y:S01]  /*05e0*/  LOP3.LUT R2, R2, 0xfffffffc, RZ, 0xc0, !PT ;  /* 0xfffffffc02027812 */ /* 0x000fe200078ec0ff */
[----:B------:R-:W-:Y:S01]  /*05f0*/  VOTEU.ALL UP2, P1 ;  /* 0x00000000003f7886 */ /* 0x000fe20000840000 */
[----:B------:R-:W-:Y:S01]  /*0600*/  VOTEU.ALL UP3, P1 ;  /* 0x00000000003f7886 */ /* 0x000fe20000860000 */
[----:B------:R-:W-:Y:S01]  /*0610*/  IMAD.IADD R12, R9, 0x1, -R12 ;  /* 0x00000001090c7824 */ /* 0x000fe200078e0a0c */
[----:B------:R-:W-:Y:S01]  /*0620*/  VOTEU.ALL UP4, P1 ;  /* 0x00000000003f7886 */ /* 0x000fe20000880000 */
[----:B------:R-:W-:Y:S01]  /*0630*/  IMAD.IADD R5, R5, 0x1, -R2 ;  /* 0x0000000105057824 */ /* 0x000fe200078e0a02 */
[----:B------:R-:W-:Y:S01]  /*0640*/  VOTEU.ALL UP5, P1 ;  /* 0x00000000003f7886 */ /* 0x000fe200008a0000 */
[----:B------:R-:W-:Y:S01]  /*0650*/  IMAD R11, R11, 0x4, R12 ;  /* 0x000000040b0b7824 */ /* 0x000fe200078e020c */
[----:B0-----:R-:W-:Y:S01]  /*0660*/  @!UP0 ULEA UR8, UR7, UR6, 0x18 ;  /* 0x0000000607088291 */ /* 0x001fe2000f8ec03f */
[----:B-1----:R-:W-:Y:S01]  /*0670*/  IMAD.MOV R13, RZ, RZ, -R13 ;  /* 0x000000ffff0d7224 */ /* 0x002fe200078e0a0d */
[----:B------:R-:W-:-:S04]  /*0680*/  @!UP1 UIADD3 UR6, -UR11, 0x100000, URZ ;  /* 0x001000000b069890 */ /* 0x000fc8000fffe13f */
[----:B------:R-:W-:Y:S02]  /*0690*/  @!UP1 USHF.L.U32 UR7, UR6, 0xb, URZ ;  /* 0x0000000b06079899 */ /* 0x000fe4000800063f */
[----:B------:R-:W-:Y:S01]  /*06a0*/  @!UP1 USHF.L.U32 UR6, UR6, 0x1, URZ ;  /* 0x0000000106069899 */ /* 0x000fe2000800063f */
[----:B------:R-:W-:Y:S01]  /*06b0*/  IMAD.SHL.U32 R154, R11, 0x4, RZ ;  /* 0x000000040b9a7824 */ /* 0x000fe200078e00ff */
[----:B------:R-:W-:Y:S01]  /*06c0*/  ISETP.NE.AND P1, PT, R5, 0x3, PT ;  /* 0x000000030500780c */ /* 0x000fe20003f25270 */
[----:B---3--:R-:W-:Y:S01]  /*06d0*/  IMAD.MOV R24, RZ, RZ, -R8 ;  /* 0x000000ffff187224 */ /* 0x008fe200078e0a08 */
[----:B----4-:R-:W-:Y:S01]  /*06e0*/  ISETP.EQ.U32.AND P3, PT, R15, 0x1, PT ;  /* 0x000000010f00780c */ /* 0x010fe20003f62070 */
[----:B------:R-:W-:Y:S01]  /*06f0*/  VOTEU.ALL UP0, P0 ;  /* 0x00000000003f7886 */ /* 0x000fe20000000000 */
[----:B--2---:R-:W-:Y:S01]  /*0700*/  @!UP1 ULEA UR9, UR10, UR9, 0x18 ;  /* 0x000000090a099291 */ /* 0x004fe2000f8ec03f */
[----:B------:R-:W-:Y:S01]  /*0710*/  IMAD R9, R21, R24, R6 ;  /* 0x0000001815097224 */ /* 0x000fe200078e0206 */
[----:B------:R-:W-:Y:S01]  /*0720*/  LOP3.LUT R154, R11, 0xc, R154, 0x78, !PT ;  /* 0x0000000c0b9a7812 */ /* 0x000fe200078e789a */
[----:B-----5:R-:W-:Y:S01]  /*0730*/  IMAD R20, R14, R13, UR12 ;  /* 0x0000000c0e147e24 */ /* 0x020fe2000f8e020d */
[----:B------:R-:W-:Y:S01]  /*0740*/  VOTEU.ALL UP1, P0 ;  /* 0x00000000003f7886 */ /* 0x000fe20000020000 */
[----:B------:R-:W-:Y:S01]  /*0750*/  LOP3.LUT P0, RZ, R3, 0x7, RZ, 0xc0, !PT ;  /* 0x0000000703ff7812 */ /* 0x000fe2000780c0ff */
[----:B------:R-:W0:Y:S02]  /*0760*/  FENCE.VIEW.ASYNC.S ;  /* 0x00000000000073c6 */ /* 0x000e240000000000 */
[----:B0-----:R0:W1:Y:S01]  /*0770*/  @!UP0 SYNCS.EXCH.64 URZ, [UR8+0x60], UR4 ;  /* 0x00006004083f85b2 */ /* 0x0010620008000100 */
[----:B------:R-:W-:Y:S01]  /*0780*/  ISETP.NE.AND P4, PT, R9, R154, PT ;  /* 0x0000009a0900720c */ /* 0x000fe20003f85270 */
[----:B------:R0:W2:Y:S01]  /*0790*/  SHFL.IDX PT, R14, R7, RZ, 0x1f ;  /* 0x00001fff070e7589 */ /* 0x0000a200000e0000 */
[----:B------:R-:W-:-:S02]  /*07a0*/  ISETP.EQ.OR P1, PT, R5, RZ, !P1 ;  /* 0x000000ff0500720c */ /* 0x000fc40004f22670 */
[----:B------:R-:W-:Y:S02]  /*07b0*/  ISETP.LT.U32.AND P0, PT, R154, 0x2, !P0 ;  /* 0x000000029a00780c */ /* 0x000fe40004701070 */
[----:B------:R-:W-:Y:S02]  /*07c0*/  ISETP.EQ.OR P4, PT, R20, RZ, !P4 ;  /* 0x000000ff1400720c */ /* 0x000fe40006782670 */
[----:B------:R-:W-:Y:S02]  /*07d0*/  ISETP.EQ.AND P1, PT, R10, RZ, P1 ;  /* 0x000000ff0a00720c */ /* 0x000fe40000f22270 */
[----:B------:R-:W-:Y:S02]  /*07e0*/  PLOP3.LUT P0, PT, P0, P4, PT, 0x80, 0x0 ;  /* 0x000000000000781c */ /* 0x000fe40000709070 */
[----:B------:R-:W-:Y:S02]  /*07f0*/  SEL R16, RZ, 0x1, !P1 ;  /* 0x00000001ff107807 */ /* 0x000fe40004800000 */
[----:B------:R-:W-:Y:S01]  /*0800*/  P2R R155, PR, RZ, 0x1 ;  /* 0x00000001ff9b7803 */ /* 0x000fe20000000000 */
[----:B------:R0:W3:Y:S01]  /*0810*/  @!UP1 SYNCS.EXCH.64 URZ, [UR8+0x68], UR4 ;  /* 0x00006804083f95b2 */ /* 0x0000e20008000100 */
[----:B------:R-:W-:Y:S01]  /*0820*/  NOP ;  /* 0x0000000000007918 */ /* 0x000fe20000000000 */
[----:B------:R-:W-:Y:S01]  /*0830*/  SEL R16, R16, 0x2, P5 ;  /* 0x0000000210107807 */ /* 0x000fe20002800000 */
[----:B------:R0:W4:Y:S01]  /*0840*/  @!UP2 SYNCS.EXCH.64 URZ, [UR9+0x40], UR6 ;  /* 0x00004006093fa5b2 */ /* 0x0001220008000100 */
[----:B------:R0:W0:Y:S01]  /*0850*/  @!UP3 SYNCS.EXCH.64 URZ, [UR9+0x48], UR6 ;  /* 0x00004806093fb5b2 */ /* 0x0000220008000100 */
[----:B------:R0:W0:Y:S01]  /*0860*/  @!UP4 SYNCS.EXCH.64 URZ, [UR9+0x50], UR6 ;  /* 0x00005006093fc5b2 */ /* 0x0000220008000100 */
[----:B------:R0:W0:Y:S01]  /*0870*/  @!UP5 SYNCS.EXCH.64 URZ, [UR9+0x58], UR6 ;  /* 0x00005806093fd5b2 */ /* 0x0000220008000100 */
[----:B------:R-:W-:Y:S01]  /*0880*/  NOP ;  /* 0x0000000000007918 */ /* 0x000fe20000000000 */
[----:B-1----:R-:W-:Y:S05]  /*0890*/  @!P3 BRA `(.L_x_3) ;  /* 0x000000000008b947 */ /* 0x002fea0003800000 */
[----:B0--34-:R-:W-:Y:S01]  /*08a0*/  UCGABAR_ARV ;  /* 0x00000000000079c7 */ /* 0x019fe20008000000 */
[----:B------:R-:W-:Y:S05]  /*08b0*/  BRA `(.L_x_4) ;  /* 0x0000000000047947 */ /* 0x000fea0003800000 */
.L_x_3:
[----:B0--34-:R-:W-:Y:S01]  /*08c0*/  NOP ;  /* 0x0000000000007918 */ /* 0x019fe20000000000 */
.L_x_4:
[----:B------:R-:W-:Y:S01]  /*08d0*/  ULDC.64 UR4, c[0x0][0x598] ;  /* 0x0001660000047ab9 */ /* 0x000fe20000000a00 */
[----:B------:R-:W-:Y:S01]  /*08e0*/  ULDC.64 UR36, c[0x0][0x208] ;  /* 0x0000820000247ab9 */ /* 0x000fe20000000a00 */
[----:B------:R-:W-:-:S04]  /*08f0*/  ISETP.NE.U32.AND P0, PT, RZ, UR4, PT ;  /* 0x00000004ff007c0c */ /* 0x000fc8000bf05070 */
[----:B------:R-:W-:-:S13]  /*0900*/  ISETP.NE.AND.EX P0, PT, RZ, UR5, PT, P0 ;  /* 0x00000005ff007c0c */ /* 0x000fda000bf05300 */
[----:B------:R-:W-:Y:S05]  /*0910*/  @!P0 BRA `(.L_x_5) ;  /* 0x00000000001c8947 */ /* 0x000fea0003800000 */
[----:B------:R-:W0:Y:S02]  /*0920*/  LDC.64 R8, c[0x0][0x598] ;  /* 0x00016600ff087b82 */ /* 0x000e240000000a00 */
[----:B0-----:R-:W3:Y:S02]  /*0930*/  LDG.E.64 R8, desc[UR36][R8.64] ;  /* 0x0000002408087981 */ /* 0x001ee4000c1e1b00 */
[----:B---3--:R-:W-:-:S04]  /*0940*/  ISETP.NE.U32.AND P0, PT, R8, RZ, PT ;  /* 0x000000ff0800720c */ /* 0x008fc80003f05070 */
[----:B------:R-:W-:-:S13]  /*0950*/  ISETP.NE.AND.EX P0, PT, R9, RZ, PT, P0 ;  /* 0x000000ff0900720c */ /* 0x000fda0003f05300 */
[----:B------:R-:W-:Y:S05]  /*0960*/  @!P0 BRA `(.L_x_5) ;  /* 0x0000000000088947 */ /* 0x000fea0003800000 */
[----:B------:R0:W5:Y:S01]  /*0970*/  LD.E R153, desc[UR36][R8.64] ;  /* 0x0000002408997980 */ /* 0x000162000c101900 */
[----:B------:R-:W-:Y:S05]  /*0980*/  BRA `(.L_x_6) ;  /* 0x0000000000247947 */ /* 0x000fea0003800000 */
.L_x_5:
[----:B------:R-:W-:Y:S02]  /*0990*/  ULDC.64 UR4, c[0x0][0x588] ;  /* 0x0001620000047ab9 */ /* 0x000fe40000000a00 */
[----:B------:R-:W-:-:S04]  /*09a0*/  ISETP.NE.U32.AND P0, PT, RZ, UR4, PT ;  /* 0x00000004ff007c0c */ /* 0x000fc8000bf05070 */
[----:B------:R-:W-:-:S13]  /*09b0*/  ISETP.NE.AND.EX P0, PT, RZ, UR5, PT, P0 ;  /* 0x00000005ff007c0c */ /* 0x000fda000bf05300 */
[----:B------:R-:W-:Y:S05]  /*09c0*/  @!P0 BRA `(.L_x_7) ;  /* 0x00000000000c8947 */ /* 0x000fea0003800000 */
[----:B------:R-:W0:Y:S02]  /*09d0*/  LDC.64 R8, c[0x0][0x588] ;  /* 0x00016200ff087b82 */ /* 0x000e240000000a00 */
[----:B0-----:R1:W5:Y:S01]  /*09e0*/  LDG.E R153, desc[UR36][R8.64] ;  /* 0x0000002408997981 */ /* 0x001362000c1e1900 */
[----:B------:R-:W-:Y:S05]  /*09f0*/  BRA `(.L_x_6) ;  /* 0x0000000000087947 */ /* 0x000fea0003800000 */
.L_x_7:
[----:B------:R-:W-:Y:S02]  /*0a00*/  ULDC UR4, c[0x0][0x580] ;  /* 0x0001600000047ab9 */ /* 0x000fe40000000800 */
[----:B------:R-:W-:-:S07]  /*0a10*/  IMAD.U32 R153, RZ, RZ, UR4 ;  /* 0x00000004ff997e24 */ /* 0x000fce000f8e00ff */
.L_x_6:
[----:B------:R-:W-:Y:S02]  /*0a20*/  ULDC.64 UR4, c[0x0][0x5a0] ;  /* 0x0001680000047ab9 */ /* 0x000fe40000000a00 */
[----:B------:R-:W-:-:S04]  /*0a30*/  ISETP.NE.U32.AND P0, PT, RZ, UR4, PT ;  /* 0x00000004ff007c0c */ /* 0x000fc8000bf05070 */
[----:B------:R-:W-:-:S13]  /*0a40*/  ISETP.NE.AND.EX P0, PT, RZ, UR5, PT, P0 ;  /* 0x00000005ff007c0c */ /* 0x000fda000bf05300 */
[----:B------:R-:W-:Y:S05]  /*0a50*/  @!P0 BRA `(.L_x_8) ;  /* 0x00000000001c8947 */ /* 0x000fea0003800000 */
[----:B01----:R-:W0:Y:S02]  /*0a60*/  LDC.64 R8, c[0x0][0x5a0] ;  /* 0x00016800ff087b82 */ /* 0x003e240000000a00 */
[----:B0-----:R-:W3:Y:S02]  /*0a70*/  LDG.E.64 R8, desc[UR36][R8.64] ;  /* 0x0000002408087981 */ /* 0x001ee4000c1e1b00 */
[----:B---3--:R-:W-:-:S04]  /*0a80*/  ISETP.NE.U32.AND P0, PT, R8, RZ, PT ;  /* 0x000000ff0800720c */ /* 0x008fc80003f05070 */
[----:B------:R-:W-:-:S13]  /*0a90*/  ISETP.NE.AND.EX P0, PT, R9, RZ, PT, P0 ;  /* 0x000000ff0900720c */ /* 0x000fda0003f05300 */
[----:B------:R-:W-:Y:S05]  /*0aa0*/  @!P0 BRA `(.L_x_8) ;  /* 0x0000000000088947 */ /* 0x000fea0003800000 */
[----:B------:R0:W5:Y:S01]  /*0ab0*/  LD.E R152, desc[UR36][R8.64] ;  /* 0x0000002408987980 */ /* 0x000162000c101900 */
[----:B------:R-:W-:Y:S05]  /*0ac0*/  BRA `(.L_x_9) ;  /* 0x0000000000247947 */ /* 0x000fea0003800000 */
.L_x_8:
[----:B------:R-:W-:Y:S02]  /*0ad0*/  ULDC.64 UR4, c[0x0][0x590] ;  /* 0x0001640000047ab9 */ /* 0x000fe40000000a00 */
[----:B------:R-:W-:-:S04]  /*0ae0*/  ISETP.NE.U32.AND P0, PT, RZ, UR4, PT ;  /* 0x00000004ff007c0c */ /* 0x000fc8000bf05070 */
[----:B------:R-:W-:-:S13]  /*0af0*/  ISETP.NE.AND.EX P0, PT, RZ, UR5, PT, P0 ;  /* 0x00000005ff007c0c */ /* 0x000fda000bf05300 */
[----:B------:R-:W-:Y:S05]  /*0b00*/  @!P0 BRA `(.L_x_10) ;  /* 0x00000000000c8947 */ /* 0x000fea0003800000 */
[----:B01----:R-:W0:Y:S02]  /*0b10*/  LDC.64 R8, c[0x0][0x590] ;  /* 0x00016400ff087b82 */ /* 0x003e240000000a00 */
[----:B0-----:R1:W5:Y:S01]  /*0b20*/  LDG.E R152, desc[UR36][R8.64] ;  /* 0x0000002408987981 */ /* 0x001362000c1e1900 */
[----:B------:R-:W-:Y:S05]  /*0b30*/  BRA `(.L_x_9) ;  /* 0x0000000000087947 */ /* 0x000fea0003800000 */
.L_x_10:
[----:B------:R-:W-:Y:S02]  /*0b40*/  ULDC UR4, c[0x0][0x584] ;  /* 0x0001610000047ab9 */ /* 0x000fe40000000800 */
[----:B------:R-:W-:-:S07]  /*0b50*/  IMAD.U32 R152, RZ, RZ, UR4 ;  /* 0x00000004ff987e24 */ /* 0x000fce000f8e00ff */
.L_x_9:
[----:B------:R-:W3:Y:S01]  /*0b60*/  LDC R2, c[0x0][0x65c] ;  /* 0x00019700ff027b82 */ /* 0x000ee20000000800 */
[----:B------:R-:W-:Y:S01]  /*0b70*/  ULDC UR6, c[0x0][0x28c] ;  /* 0x0000a30000067ab9 */ /* 0x000fe20000000800 */
[----:B------:R-:W-:Y:S01]  /*0b80*/  ISETP.NE.AND P0, PT, R10, 0x2, PT ;  /* 0x000000020a00780c */ /* 0x000fe20003f05270 */
[----:B------:R-:W-:Y:S01]  /*0b90*/  UIADD3 UR6, UR6, 0x7f, URZ ;  /* 0x0000007f06067890 */ /* 0x000fe2000fffe03f */
[----:B01----:R-:W-:Y:S01]  /*0ba0*/  IMAD.U32 R8, RZ, RZ, UR12 ;  /* 0x0000000cff087e24 */ /* 0x003fe2000f8e00ff */
[----:B------:R-:W-:Y:S01]  /*0bb0*/  UMOV UR38, URZ ;  /* 0x0000003f00267c82 */ /* 0x000fe20008000000 */
[----:B------:R-:W-:Y:S01]  /*0bc0*/  IMAD.MOV.U32 R9, RZ, RZ, RZ ;  /* 0x000000ffff097224 */ /* 0x000fe200078e00ff */
[----:B------:R-:W-:Y:S01]  /*0bd0*/  USHF.R.S32.HI UR7, URZ, 0x1f, UR6 ;  /* 0x0000001f3f077899 */ /* 0x000fe20008011406 */
[----:B------:R-:W-:Y:S01]  /*0be0*/  UMOV UR39, URZ ;  /* 0x0000003f00277c82 */ /* 0x000fe20008000000 */
[----:B------:R-:W-:Y:S02]  /*0bf0*/  ULDC.64 UR8, c[0x0][0x650] ;  /* 0x0001940000087ab9 */ /* 0x000fe40000000a00 */
[----:B------:R-:W-:-:S04]  /*0c00*/  ULEA.HI UR7, UR7, UR6, URZ, 0x7 ;  /* 0x0000000607077291 */ /* 0x000fc8000f8f383f */
[----:B------:R-:W-:Y:S01]  /*0c10*/  USHF.R.S32.HI UR40, URZ, 0x7, UR7 ;  /* 0x000000073f287899 */ /* 0x000fe20008011407 */
[----:B---3--:R-:W-:-:S13]  /*0c20*/  ISETP.NE.AND P1, PT, R2, 0x1, PT ;  /* 0x000000010200780c */ /* 0x008fda0003f25270 */
[----:B------:R-:W0:Y:S01]  /*0c30*/  @P1 LDC R19, c[0x0][0x10] ;  /* 0x00000400ff131b82 */ /* 0x000e220000000800 */
[----:B------:R-:W-:Y:S02]  /*0c40*/  @P1 IMAD.MOV.U32 R7, RZ, RZ, RZ ;  /* 0x000000ffff071224 */ /* 0x000fe400078e00ff */
[----:B------:R-:W-:-:S05]  /*0c50*/  @P1 IMAD.MOV.U32 R17, RZ, RZ, RZ ;  /* 0x000000ffff111224 */ /* 0x000fca00078e00ff */
[----:B------:R-:W1:Y:S01]  /*0c60*/  @!P1 LDC R11, c[0x0][0xc] ;  /* 0x00000300ff0b9b82 */ /* 0x000e620000000800 */
[----:B------:R-:W-:Y:S01]  /*0c70*/  ULDC UR4, c[0x0][0xc] ;  /* 0x0000030000047ab9 */ /* 0x000fe20000000800 */
[----:B------:R-:W-:Y:S02]  /*0c80*/  ULDC UR5, c[0x0][0x10] ;  /* 0x0000040000057ab9 */ /* 0x000fe40000000800 */
[----:B------:R-:W-:-:S04]  /*0c90*/  UIMAD.WIDE.U32 UR4, UR4, UR5, URZ ;  /* 0x00000005040472a5 */ /* 0x000fc8000f8e003f */
[----:B------:R-:W3:Y:S01]  /*0ca0*/  LDC R2, c[0x0][0x14] ;  /* 0x00000500ff027b82 */ /* 0x000ee20000000800 */
[----:B0-----:R-:W-:-:S04]  /*0cb0*/  @P1 IMAD.WIDE.U32 R18, R19, UR12, R6 ;  /* 0x0000000c13121c25 */ /* 0x001fc8000f8e0006 */
[----:B------:R-:W-:Y:S02]  /*0cc0*/  @P1 IMAD.IADD R17, R19, 0x1, R17 ;  /* 0x0000000113111824 */ /* 0x000fe400078e0211 */
[----:B-1----:R-:W-:-:S04]  /*0cd0*/  @!P1 IMAD.WIDE.U32 R8, R6, R11, R8 ;  /* 0x0000000b06089225 */ /* 0x002fc800078e0008 */
[----:B------:R-:W-:Y:S02]  /*0ce0*/  @!P1 IMAD.MOV.U32 R18, RZ, RZ, R8 ;  /* 0x000000ffff129224 */ /* 0x000fe400078e0008 */
[----:B------:R-:W-:Y:S02]  /*0cf0*/  @!P1 IMAD.MOV.U32 R17, RZ, RZ, R9 ;  /* 0x000000ffff119224 */ /* 0x000fe400078e0009 */
[----:B---3--:R-:W-:-:S04]  /*0d00*/  IMAD.WIDE.U32 R12, R2, UR4, RZ ;  /* 0x00000004020c7c25 */ /* 0x008fc8000f8e00ff */
[----:B------:R-:W-:Y:S01]  /*0d10*/  IMAD R23, R2, UR5, RZ ;  /* 0x0000000502177c24 */ /* 0x000fe2000f8e02ff */
[----:B------:R0:W-:Y:S03]  /*0d20*/  STL.64 [R1], R12 ;  /* 0x0000000c01007387 */ /* 0x0001e60000100a00 */
[----:B------:R-:W-:Y:S01]  /*0d30*/  IMAD.IADD R23, R13, 0x1, R23 ;  /* 0x000000010d177824 */ /* 0x000fe200078e0217 */
[----:B------:R-:W-:Y:S06]  /*0d40*/  @P0 BRA `(.L_x_11) ;  /* 0x0000000000200947 */ /* 0x000fec0003800000 */
[----:B------:R-:W-:Y:S01]  /*0d50*/  UISETP.GE.U32.AND UP0, UPT, UR40, 0x3, UPT ;  /* 0x000000032800788c */ /* 0x000fe2000bf06070 */
[----:B------:R-:W-:Y:S01]  /*0d60*/  IADD3 R18, P0, R18, R12, RZ ;  /* 0x0000000c12127210 */ /* 0x000fe20007f1e0ff */
[----:B------:R-:W-:Y:S01]  /*0d70*/  UIMAD.WIDE.U32 UR4, UR40, -0x55555555, URZ ;  /* 0xaaaaaaab280478a5 */ /* 0x000fe2000f8e003f */
[----:B------:R-:W-:-:S03]  /*0d80*/  UMOV UR39, URZ ;  /* 0x0000003f00277c82 */ /* 0x000fc60008000000 */
[----:B------:R-:W-:Y:S01]  /*0d90*/  USHF.R.U32.HI UR4, URZ, 0x1, UR5 ;  /* 0x000000013f047899 */ /* 0x000fe20008011605 */
[----:B------:R-:W-:-:S03]  /*0da0*/  IMAD.X R17, R23, 0x1, R17, P0 ;  /* 0x0000000117117824 */ /* 0x000fc600000e0611 */
[----:B------:R-:W-:Y:S02]  /*0db0*/  UIMAD UR38, UR4, -0x3, UR40 ;  /* 0xfffffffd042678a4 */ /* 0x000fe4000f8e0228 */
[----:B------:R-:W-:-:S12]  /*0dc0*/  @UP0 ULOP3.LUT UR39, UR4, 0x1, URZ, 0xc0, !UPT ;  /* 0x0000000104270892 */ /* 0x000fd8000f8ec03f */
.L_x_11:
[----:B------:R-:W-:Y:S01]  /*0dd0*/  ISETP.GE.U32.AND P0, PT, R18, UR8, PT ;  /* 0x0000000812007c0c */ /* 0x000fe2000bf06070 */
[----:B------:R-:W-:Y:S01]  /*0de0*/  IMAD.MOV.U32 R19, RZ, RZ, -0x1 ;  /* 0xffffffffff137424 */ /* 0x000fe200078e00ff */
[----:B------:R-:W-:Y:S01]  /*0df0*/  PRMT R8, RZ, 0x7610, R8 ;  /* 0x00007610ff087816 */ /* 0x000fe20000000008 */
[----:B------:R-:W-:Y:S01]  /*0e00*/  IMAD.MOV.U32 R22, RZ, RZ, -0x1 ;  /* 0xffffffffff167424 */ /* 0x000fe200078e00ff */
[----:B------:R-:W-:Y:S01]  /*0e10*/  ISETP.GE.U32.AND.EX P0, PT, R17, UR9, PT, P0 ;  /* 0x0000000911007c0c */ /* 0x000fe2000bf06100 */
[----:B------:R-:W-:-:S12]  /*0e20*/  IMAD.MOV.U32 R2, RZ, RZ, -0x1 ;  /* 0xffffffffff027424 */ /* 0x000fd800078e00ff */
[----:B------:R-:W-:Y:S05]  /*0e30*/  @P0 BRA `(.L_x_12) ;  /* 0x00000004002c0947 */ /* 0x000fea0003800000 */
[----:B------:R-:W1:Y:S01]  /*0e40*/  LDC.64 R26, c[0x0][0x628] ;  /* 0x00018a00ff1a7b82 */ /* 0x000e620000000a00 */
[----:B------:R-:W-:Y:S02]  /*0e50*/  IMAD.MOV.U32 R8, RZ, RZ, R18 ;  /* 0x000000ffff087224 */ /* 0x000fe400078e0012 */
[----:B------:R-:W-:-:S05]  /*0e60*/  IMAD.MOV.U32 R9, RZ, RZ, R17 ;  /* 0x000000ffff097224 */ /* 0x000fca00078e0011 */
[----:B------:R-:W3:Y:S08]  /*0e70*/  LDC R2, c[0x0][0x630] ;  /* 0x00018c00ff027b82 */ /* 0x000ef00000000800 */
[----:B------:R-:W4:Y:S01]  /*0e80*/  LDC.64 R28, c[0x0][0x620] ;  /* 0x00018800ff1c7b82 */ /* 0x000f220000000a00 */
[----:B-1----:R-:W-:-:S04]  /*0e90*/  ISETP.NE.U32.AND P0, PT, R26, RZ, PT ;  /* 0x000000ff1a00720c */ /* 0x002fc80003f05070 */
[----:B------:R-:W-:-:S13]  /*0ea0*/  ISETP.NE.AND.EX P0, PT, R27, RZ, PT, P0 ;  /* 0x000000ff1b00720c */ /* 0x000fda0003f05300 */
[----:B---34-:R-:W-:Y:S05]  /*0eb0*/  @!P0 BRA `(.L_x_13) ;  /* 0x0000000000288947 */ /* 0x018fea0003800000 */
[----:B0-----:R-:W0:Y:S02]  /*0ec0*/  LDC R13, c[0x0][0x634] ;  /* 0x00018d00ff0d7b82 */ /* 0x001e240000000800 */
[----:B0-----:R-:W-:-:S05]  /*0ed0*/  IADD3 R13, P0, R18, R13, RZ ;  /* 0x0000000d120d7210 */ /* 0x001fca0007f1e0ff */
[----:B------:R-:W-:-:S04]  /*0ee0*/  IMAD.X R15, RZ, RZ, R17, P0 ;  /* 0x000000ffff0f7224 */ /* 0x000fc800000e0611 */
[----:B------:R-:W-:-:S04]  /*0ef0*/  IMAD.WIDE.U32 R8, R15, R26, RZ ;  /* 0x0000001a0f087225 */ /* 0x000fc800078e00ff */
[----:B------:R-:W-:-:S04]  /*0f00*/  IMAD.WIDE.U32 R10, P0, R13, R27, R8 ;  /* 0x0000001b0d0a7225 */ /* 0x000fc80007800008 */
[----:B------:R-:W-:-:S04]  /*0f10*/  IMAD.WIDE.U32 R8, R13, R26, RZ ;  /* 0x0000001a0d087225 */ /* 0x000fc800078e00ff */
[----:B------:R-:W-:Y:S01]  /*0f20*/  IMAD.X R13, RZ, RZ, RZ, P0 ;  /* 0x000000ffff0d7224 */ /* 0x000fe200000e06ff */
[----:B------:R-:W-:Y:S01]  /*0f30*/  IADD3 RZ, P0, R9, R10, RZ ;  /* 0x0000000a09ff7210 */ /* 0x000fe20007f1e0ff */
[----:B------:R-:W-:-:S04]  /*0f40*/  IMAD.MOV.U32 R12, RZ, RZ, R11 ;  /* 0x000000ffff0c7224 */ /* 0x000fc800078e000b */
[----:B------:R-:W-:-:S08]  /*0f50*/  IMAD.WIDE.U32.X R8, R15, R27, R12, P0 ;  /* 0x0000001b0f087225 */ /* 0x000fd000000e040c */
.L_x_13:
[----:B------:R-:W1:Y:S01]  /*0f60*/  LDC.64 R32, c[0x0][0x640] ;  /* 0x00019000ff207b82 */ /* 0x000e620000000a00 */
[-C--:B------:R-:W-:Y:S01]  /*0f70*/  SHF.R.U64 R30, R8, R2.reuse, R9 ;  /* 0x00000002081e7219 */ /* 0x080fe20000001209 */
[----:B------:R-:W-:Y:S01]  /*0f80*/  IMAD.MOV.U32 R19, RZ, RZ, R17 ;  /* 0x000000ffff137224 */ /* 0x000fe200078e0011 */
[----:B------:R-:W-:Y:S02]  /*0f90*/  SHF.R.U32.HI R2, RZ, R2, R9 ;  /* 0x00000002ff027219 */ /* 0x000fe40000011609 */
[----:B------:R-:W-:-:S03]  /*0fa0*/  IADD3 R11, P0, RZ, -R30, RZ ;  /* 0x8000001eff0b7210 */ /* 0x000fc60007f1e0ff */
[----:B------:R-:W3:Y:S02]  /*0fb0*/  LDC R10, c[0x0][0x618] ;  /* 0x00018600ff0a7b82 */ /* 0x000ee40000000800 */
[----:B------:R-:W-:-:S04]  /*0fc0*/  IMAD.X R9, RZ, RZ, ~R2, P0 ;  /* 0x000000ffff097224 */ /* 0x000fc800000e0e02 */
[-C--:B------:R-:W-:Y:S02]  /*0fd0*/  IMAD R2, R9, R28.reuse, RZ ;  /* 0x0000001c09027224 */ /* 0x080fe400078e02ff */
[----:B0-----:R-:W0:Y:S01]  /*0fe0*/  LDC R13, c[0x0][0x608] ;  /* 0x00018200ff0d7b82 */ /* 0x001e220000000800 */
[----:B------:R-:W-:-:S04]  /*0ff0*/  IMAD.WIDE.U32 R8, R11, R28, R18 ;  /* 0x0000001c0b087225 */ /* 0x000fc800078e0012 */
[----:B------:R-:W-:Y:S02]  /*1000*/  IMAD R11, R11, R29, R2 ;  /* 0x0000001d0b0b7224 */ /* 0x000fe400078e0202 */
[----:B------:R-:W-:Y:S01]  /*1010*/  IMAD.MOV.U32 R2, RZ, RZ, -0x1 ;  /* 0xffffffffff027424 */ /* 0x000fe200078e00ff */
[----:B------:R-:W4:Y:S01]  /*1020*/  LDC R31, c[0x0][0x658] ;  /* 0x00019600ff1f7b82 */ /* 0x000f220000000800 */
[----:B------:R-:W-:Y:S01]  /*1030*/  IMAD.IADD R9, R9, 0x1, R11 ;  /* 0x0000000109097824 */ /* 0x000fe200078e020b */
[----:B-1----:R-:W-:Y:S01]  /*1040*/  ISETP.NE.U32.AND P0, PT, R32, RZ, PT ;  /* 0x000000ff2000720c */ /* 0x002fe20003f05070 */
[----:B------:R-:W-:-:S03]  /*1050*/  IMAD.MOV.U32 R28, RZ, RZ, 0x1 ;  /* 0x00000001ff1c7424 */ /* 0x000fc600078e00ff */
[----:B------:R-:W-:Y:S02]  /*1060*/  ISETP.NE.AND.EX P0, PT, R33, RZ, PT, P0 ;  /* 0x000000ff2100720c */ /* 0x000fe40003f05300 */
[----:B------:R-:W1:Y:S01]  /*1070*/  LDC R27, c[0x0][0x600] ;  /* 0x00018000ff1b7b82 */ /* 0x000e620000000800 */
[-CC-:B---3--:R-:W-:Y:S02]  /*1080*/  SHF.R.U64 R25, R8, R10.reuse, R9.reuse ;  /* 0x0000000a08197219 */ /* 0x188fe40000001209 */
[----:B------:R-:W-:-:S05]  /*1090*/  SHF.R.U32.HI R8, RZ, R10, R9 ;  /* 0x0000000aff087219 */ /* 0x000fca0000011609 */
[----:B------:R-:W3:Y:S01]  /*10a0*/  LDC R22, c[0x0][0x648] ;  /* 0x00019200ff167b82 */ /* 0x000ee20000000800 */
[-CC-:B0-----:R-:W-:Y:S02]  /*10b0*/  SHF.R.U64 R34, R25, R13.reuse, R8.reuse ;  /* 0x0000000d19227219 */ /* 0x181fe40000001208 */
[----:B------:R-:W-:-:S05]  /*10c0*/  SHF.R.U32.HI R8, RZ, R13, R8 ;  /* 0x0000000dff087219 */ /* 0x000fca0000011608 */
[----:B------:R-:W0:Y:S01]  /*10d0*/  LDC R26, c[0x0][0x638] ;  /* 0x00018e00ff1a7b82 */ /* 0x000e220000000800 */
[-CC-:B----4-:R-:W-:Y:S02]  /*10e0*/  SHF.R.U64 R36, R34, R31.reuse, R8.reuse ;  /* 0x0000001f22247219 */ /* 0x190fe40000001208 */
[-C--:B------:R-:W-:Y:S02]  /*10f0*/  SHF.L.U32 R2, R2, R31.reuse, RZ ;  /* 0x0000001f02027219 */ /* 0x080fe400000006ff */
[----:B------:R-:W-:Y:S01]  /*1100*/  SHF.R.U32.HI R9, RZ, R31, R8 ;  /* 0x0000001fff097219 */ /* 0x000fe20000011608 */
[----:B------:R-:W-:Y:S01]  /*1110*/  IMAD.MOV.U32 R8, RZ, RZ, R36 ;  /* 0x000000ffff087224 */ /* 0x000fe200078e0024 */
[----:B------:R-:W-:Y:S01]  /*1120*/  LOP3.LUT R15, RZ, R2, RZ, 0x33, !PT ;  /* 0x00000002ff0f7212 */ /* 0x000fe200078e33ff */
[----:B------:R-:W4:Y:S01]  /*1130*/  LDC R29, c[0x0][0x610] ;  /* 0x00018400ff1d7b82 */ /* 0x000f220000000800 */
[----:B------:R-:W-:Y:S05]  /*1140*/  @!P0 BRA `(.L_x_14) ;  /* 0x0000000000288947 */ /* 0x000fea0003800000 */
[----:B------:R-:W2:Y:S02]  /*1150*/  LDC R13, c[0x0][0x64c] ;  /* 0x00019300ff0d7b82 */ /* 0x000ea40000000800 */
[----:B--2---:R-:W-:-:S05]  /*1160*/  IADD3 R13, P0, R36, R13, RZ ;  /* 0x0000000d240d7210 */ /* 0x004fca0007f1e0ff */
        /* <DEDUP_REMOVED lines=8> */
.L_x_14:
[----:B---3--:R-:W-:Y:S01]  /*11f0*/  SHF.R.U64 R7, R8, R22, R9 ;  /* 0x0000001608077219 */ /* 0x008fe20000001209 */
[----:B-1----:R-:W-:Y:S01]  /*1200*/  VIADD R8, R27, 0xffffffff ;  /* 0xffffffff1b087836 */ /* 0x002fe20000000000 */
[----:B------:R-:W-:Y:S01]  /*1210*/  SHF.L.U32 R2, R28, R31, RZ ;  /* 0x0000001f1c027219 */ /* 0x000fe200000006ff */
[----:B------:R-:W-:Y:S01]  /*1220*/  @P1 IMAD R20, R21, R24, R6 ;  /* 0x0000001815141224 */ /* 0x000fe200078e0206 */
[----:B------:R-:W-:Y:S01]  /*1230*/  LOP3.LUT R15, R34, R15, RZ, 0xc0, !PT ;  /* 0x0000000f220f7212 */ /* 0x000fe200078ec0ff */
[----:B------:R-:W-:Y:S01]  /*1240*/  IMAD.MOV R9, RZ, RZ, -R7 ;  /* 0x000000ffff097224 */ /* 0x000fe200078e0a07 */
[----:B------:R-:W-:Y:S01]  /*1250*/  LOP3.LUT R8, R25, R8, RZ, 0xc0, !PT ;  /* 0x0000000819087212 */ /* 0x000fe200078ec0ff */
[----:B------:R-:W-:Y:S02]  /*1260*/  IMAD.MOV.U32 R6, RZ, RZ, 0x1 ;  /* 0x00000001ff067424 */ /* 0x000fe400078e00ff */
[----:B------:R-:W-:Y:S02]  /*1270*/  IMAD R15, R2, R7, R15 ;  /* 0x00000007020f7224 */ /* 0x000fe400078e020f */
[----:B0-----:R-:W-:-:S02]  /*1280*/  IMAD R2, R9, R26, R36 ;  /* 0x0000001a09027224 */ /* 0x001fc400078e0224 */
[----:B----4-:R-:W-:Y:S02]  /*1290*/  IMAD R19, R15, R29, R20 ;  /* 0x0000001d0f137224 */ /* 0x010fe400078e0214 */
[--C-:B------:R-:W-:Y:S01]  /*12a0*/  IMAD R2, R2, R27, R8.reuse ;  /* 0x0000001b02027224 */ /* 0x100fe200078e0208 */
[----:B------:R-:W-:-:S04]  /*12b0*/  PRMT R8, R6, 0x7610, R8 ;  /* 0x0000761006087816 */ /* 0x000fc80000000008 */
[----:B------:R-:W-:Y:S02]  /*12c0*/  SEL R22, R2, R19, !P1 ;  /* 0x0000001302167207 */ /* 0x000fe40004800000 */
[----:B------:R-:W-:Y:S01]  /*12d0*/  SEL R19, R19, R2, !P1 ;  /* 0x0000000213137207 */ /* 0x000fe20004800000 */
[----:B------:R-:W-:-:S07]  /*12e0*/  IMAD.MOV.U32 R2, RZ, RZ, R30 ;  /* 0x000000ffff027224 */ /* 0x000fce00078e001e */
.L_x_12:
[----:B------:R-:W-:Y:S05]  /*12f0*/  @!P3 BRA `(.L_x_15) ;  /* 0x00000000000cb947 */ /* 0x000fea0003800000 */
[----:B------:R-:W-:Y:S01]  /*1300*/  UCGABAR_WAIT ;  /* 0x0000000000007dc7 */ /* 0x000fe20008000000 */
[----:B------:R-:W-:Y:S01]  /*1310*/  CCTL.IVALL ;  /* 0x00000000ff00798f */ /* 0x000fe20002000000 */
[----:B------:R-:W-:Y:S05]  /*1320*/  BRA `(.L_x_16) ;  /* 0x0000000000047947 */ /* 0x000fea0003800000 */
.L_x_15:
[----:B------:R-:W-:Y:S06]  /*1330*/  BAR.SYNC.DEFER_BLOCKING 0x0 ;  /* 0x0000000000007b1d */ /* 0x000fec0000010000 */
.L_x_16:
[----:B------:R-:W-:Y:S05]  /*1340*/  @!P2 BRA `(.L_x_17) ;  /* 0x000000780024a947 */ /* 0x000fea0003800000 */
[----:B------:R-:W-:-:S13]  /*1350*/  ISETP.GT.U32.AND P0, PT, R35, 0x1, PT ;  /* 0x000000012300780c */ /* 0x000fda0003f04070 */
[----:B------:R-:W-:Y:S05]  /*1360*/  @P0 EXIT ;  /* 0x000000000000094d */ /* 0x000fea0003800000 */
.L_x_18:
[----:B------:R-:W-:-:S08]  /*1370*/  NOP ;  /* 0x0000000000007918 */ /* 0x000fd00000000000 */
[----:B------:R-:W1:Y:S02]  /*1380*/  USETMAXREG.TRY_ALLOC.CTAPOOL UP0, 0xe8 ;  /* 0x000000e8000079c8 */ /* 0x000e640008000600 */
[----:B-1----:R-:W-:-:S13]  /*1390*/  PLOP3.LUT P0, PT, PT, PT, UP0, 0x80, 0x0 ;  /* 0x000000000000781c */ /* 0x002fda0003f0f008 */
[----:B------:R-:W-:Y:S05]  /*13a0*/  @!P0 BRA `(.L_x_18) ;  /* 0xfffffffc00f08947 */ /* 0x000fea000383ffff */
[----:B------:R-:W-:-:S13]  /*13b0*/  LOP3.LUT P0, RZ, R8, 0xff, RZ, 0xc0, !PT ;  /* 0x000000ff08ff7812 */ /* 0x000fda000780c0ff */
[----:B------:R-:W-:Y:S05]  /*13c0*/  @!P0 EXIT ;  /* 0x000000000000894d */ /* 0x000fea0003800000 */
[----:B------:R-:W1:Y:S01]  /*13d0*/  S2UR UR4, SR_CgaCtaId ;  /* 0x00000000000479c3 */ /* 0x000e620000008800 */
[----:B--2---:R-:W-:Y:S01]  /*13e0*/  VIADD R14, R14, 0xffffffff ;  /* 0xffffffff0e0e7836 */ /* 0x004fe20000000000 */
[CC--:B------:R-:W-:Y:S01]  /*13f0*/  LEA.HI R4, R0.reuse, R3.reuse, RZ, 0x2 ;  /* 0x0000000300047211 */ /* 0x0c0fe200078f10ff */
[----:B------:R-:W-:Y:S01]  /*1400*/  UMOV UR41, 0x400 ;  /* 0x0000040000297882 */ /* 0x000fe20000000000 */
[----:B------:R-:W-:Y:S01]  /*1410*/  LEA.HI R0, R0, R3, RZ, 0x5 ;  /* 0x0000000300007211 */ /* 0x000fe200078f28ff */
[----:B------:R-:W-:Y:S01]  /*1420*/  UISETP.LT.AND UP0, UPT, UR40, 0x1, UPT ;  /* 0x000000012800788c */ /* 0x000fe2000bf01270 */
[----:B------:R-:W-:Y:S01]  /*1430*/  R2UR UR42, R14 ;  /* 0x000000000e2a72ca */ /* 0x000fe200000e0000 */
[----:B------:R-:W-:Y:S01]  /*1440*/  ULDC UR5, c[0x0][0x284] ;  /* 0x0000a10000057ab9 */ /* 0x000fe20000000800 */
[--C-:B------:R-:W-:Y:S01]  /*1450*/  SHF.R.S32.HI R156, RZ, 0x2, R4.reuse ;  /* 0x00000002ff9c7819 */ /* 0x100fe20000011404 */
[----:B------:R-:W-:Y:S01]  /*1460*/  USEL UR43, UR40, 0x1, UP0 ;  /* 0x00000001282b7887 */ /* 0x000fe20008000000 */
[----:B------:R-:W-:Y:S01]  /*1470*/  SHF.R.S32.HI R5, RZ, 0x1f, R4 ;  /* 0x0000001fff057819 */ /* 0x000fe20000011404 */
[----:B------:R-:W-:Y:S01]  /*1480*/  USHF.L.U32 UR44, UR40, 0x1, URZ ;  /* 0x00000001282c7899 */ /* 0x000fe2000800063f */
[----:B------:R-:W-:Y:S01]  /*1490*/  LOP3.LUT R158, R4, 0xfffffffc, RZ, 0xc0, !PT ;  /* 0xfffffffc049e7812 */ /* 0x000fe200078ec0ff */
[----:B------:R-:W-:Y:S01]  /*14a0*/  UIADD3 UR43, -UR43, UR40, URZ ;  /* 0x000000282b2b7290 */ /* 0x000fe2000fffe13f */
[----:B------:R-:W-:-:S02]  /*14b0*/  LEA.HI R5, R5, R156, RZ, 0x3 ;  /* 0x0000009c05057211 */ /* 0x000fc400078f18ff */
[----:B------:R-:W-:Y:S01]  /*14c0*/  ISETP.NE.AND P0, PT, R14, RZ, PT ;  /* 0x000000ff0e00720c */ /* 0x000fe20003f05270 */
[----:B------:R-:W-:Y:S01]  /*14d0*/  IMAD.IADD R158, R3, 0x1, -R158 ;  /* 0x00000001039e7824 */ /* 0x000fe200078e0a9e */
[----:B------:R-:W-:Y:S01]  /*14e0*/  LOP3.LUT R5, R5, 0xfffffff8, RZ, 0xc0, !PT ;  /* 0xfffffff805057812 */ /* 0x000fe200078ec0ff */
[----:B------:R-:W-:Y:S01]  /*14f0*/  USHF.L.U32 UR42, UR42, 0x3, URZ ;  /* 0x000000032a2a7899 */ /* 0x000fe2000800063f */
[----:B------:R-:W-:-:S03]  /*1500*/  SEL R165, RZ, 0x1, P0 ;  /* 0x00000001ffa57807 */ /* 0x000fc60000000000 */
[----:B------:R-:W-:Y:S01]  /*1510*/  IMAD.IADD R156, R156, 0x1, -R5 ;  /* 0x000000019c9c7824 */ /* 0x000fe200078e0a05 */
[----:B-1----:R-:W-:Y:S01]  /*1520*/  ULEA UR41, UR4, UR41, 0x18 ;  /* 0x0000002904297291 */ /* 0x002fe2000f8ec03f */
[----:B------:R-:W-:Y:S01]  /*1530*/  SHF.R.S32.HI R5, RZ, 0x5, R0 ;  /* 0x00000005ff057819 */ /* 0x000fe20000011400 */
[----:B------:R-:W-:Y:S02]  /*1540*/  IMAD.U32 R160, RZ, RZ, UR42 ;  /* 0x0000002affa07e24 */ /* 0x000fe4000f8e00ff */
[----:B------:R-:W-:Y:S01]  /*1550*/  UIADD3 UR45, UR41, 0x40, URZ ;  /* 0x00000040292d7890 */ /* 0x000fe2000fffe03f */
[--C-:B------:R-:W-:Y:S01]  /*1560*/  SHF.R.S32.HI R157, RZ, 0x1f, R156.reuse ;  /* 0x0000001fff9d7819 */ /* 0x100fe2000001149c */
[C-C-:B------:R-:W-:Y:S01]  /*1570*/  IMAD R163, R5.reuse, -0x10, -R156.reuse ;  /* 0xfffffff005a37824 */ /* 0x140fe200078e0a9c */
[C---:B------:R-:W-:Y:S02]  /*1580*/  LOP3.LUT R162, R160.reuse, 0x8, RZ, 0xc0, !PT ;  /* 0x00000008a0a27812 */ /* 0x040fe400078ec0ff */
[----:B------:R-:W-:Y:S01]  /*1590*/  LOP3.LUT R160, R160, 0x8, RZ, 0xc, !PT ;  /* 0x00000008a0a07812 */ /* 0x000fe200078e0cff */
[----:B------:R-:W-:Y:S01]  /*15a0*/  IMAD.U32 R161, RZ, RZ, UR45 ;  /* 0x0000002dffa17e24 */ /* 0x000fe2000f8e00ff */
[----:B------:R-:W-:Y:S01]  /*15b0*/  LOP3.LUT R162, R162, 0x18, RZ, 0x3c, !PT ;  /* 0x00000018a2a27812 */ /* 0x000fe200078e3cff */
[----:B------:R-:W-:-:S04]  /*15c0*/  IMAD.WIDE R156, R5, 0x10, R156 ;  /* 0x00000010059c7825 */ /* 0x000fc800078e029c */
[----:B------:R-:W-:Y:S02]  /*15d0*/  VIADD R159, R161, UR42 ;  /* 0x0000002aa19f7c36 */ /* 0x000fe40008000000 */
[----:B------:R-:W-:-:S07]  /*15e0*/  VIADD R163, R163, UR5 ;  /* 0x00000005a3a37c36 */ /* 0x000fce0008000000 */
.L_x_298:
[----:B------:R-:W-:Y:S01]  /*15f0*/  SHF.L.U32 R0, R165, 0x1f, RZ ;  /* 0x0000001fa5007819 */ /* 0x000fe200000006ff */
[----:B------:R-:W-:Y:S02]  /*1600*/  ULDC UR4, c[0x0][0x28c] ;  /* 0x0000a30000047ab9 */ /* 0x000fe40000000800 */
[----:B------:R-:W-:Y:S01]  /*1610*/  ISETP.LT.AND P1, PT, RZ, UR4, PT ;  /* 0x00000004ff007c0c */ /* 0x000fe2000bf21270 */
[----:B------:R-:W1:Y:S02]  /*1620*/  SYNCS.PHASECHK.TRANS64.TRYWAIT P0, [R161+UR42], R0 ;  /* 0x00000000a10075a7 */ /* 0x000e64000800016a */
[----:B-1-34-:R-:W-:Y:S10]  /*1630*/  @!P0 BRA `(.L_x_19) ;  /* 0x00000084005c8947 */ /* 0x01aff40003800000 */
.L_x_319:
[----:B------:R-:W-:Y:S05]  /*1640*/  @P1 BRA `(.L_x_20) ;  /* 0x0000000000401947 */ /* 0x000fea0003800000 */
[----:B-1----:R-:W-:Y:S01]  /*1650*/  MOV R0, 0x0 ;  /* 0x0000000000007802 */ /* 0x002fe20000000f00 */
[----:B------:R-:W-:Y:S01]  /*1660*/  ULDC.64 UR4, c[0x4][0x68] ;  /* 0x01001a0000047ab9 */ /* 0x000fe20000000a00 */
[----:B------:R-:W-:Y:S01]  /*1670*/  ULDC.64 UR6, c[0x4][0x8] ;  /* 0x0100020000067ab9 */ /* 0x000fe20000000a00 */
[----:B------:R-:W-:Y:S01]  /*1680*/  IMAD.U32 R4, RZ, RZ, UR4 ;  /* 0x00000004ff047e24 */ /* 0x000fe2000f8e00ff */
[----:B------:R1:W2:Y:S01]  /*1690*/  LDC.64 R14, c[0x4][R0] ;  /* 0x01000000000e7b82 */ /* 0x0002a20000000a00 */
[----:B------:R-:W-:Y:S01]  /*16a0*/  IMAD.U32 R5, RZ, RZ, UR5 ;  /* 0x00000005ff057e24 */ /* 0x000fe2000f8e00ff */
[----:B------:R-:W-:Y:S01]  /*16b0*/  ULDC.64 UR4, c[0x4][0x70] ;  /* 0x01001c0000047ab9 */ /* 0x000fe20000000a00 */
[----:B------:R-:W-:Y:S02]  /*16c0*/  IMAD.U32 R10, RZ, RZ, UR6 ;  /* 0x00000006ff0a7e24 */ /* 0x000fe4000f8e00ff */
[----:B------:R-:W-:Y:S02]  /*16d0*/  IMAD.U32 R6, RZ, RZ, UR4 ;  /* 0x00000004ff067e24 */ /* 0x000fe4000f8e00ff */
[----:B------:R-:W-:-:S02]  /*16e0*/  IMAD.U32 R7, RZ, RZ, UR5 ;  /* 0x00000005ff077e24 */ /* 0x000fc4000f8e00ff */
[----:B------:R-:W-:Y:S02]  /*16f0*/  IMAD.U32 R11, RZ, RZ, UR7 ;  /* 0x00000007ff0b7e24 */ /* 0x000fe4000f8e00ff */
[----:B------:R-:W-:Y:S02]  /*1700*/  IMAD.MOV.U32 R8, RZ, RZ, 0x1e1 ;  /* 0x000001e1ff087424 */ /* 0x000fe400078e00ff */
[----:B0-----:R-:W-:Y:S02]  /*1710*/  IMAD.MOV.U32 R12, RZ, RZ, 0x1 ;  /* 0x00000001ff0c7424 */ /* 0x001fe400078e00ff */
[----:B-1----:R-:W-:-:S07]  /*1720*/  IMAD.MOV.U32 R13, RZ, RZ, RZ ;  /* 0x000000ffff0d7224 */ /* 0x002fce00078e00ff */
[----:B------:R-:W-:-:S07]  /*1730*/  LEPC R20, `(.L_x_20) ;  /* 0x000000001014794e */ /* 0x000fce0000000000 */
[----:B--2--5:R-:W-:Y:S05]  /*1740*/  CALL.ABS.NOINC R14 ;  /* 0x000000000e007343 */ /* 0x024fea0003c00000 */
.L_x_20:
[----:B-1----:R-:W-:-:S04]  /*1750*/  LOP3.LUT R0, R16, 0x1, RZ, 0xfc, !PT ;  /* 0x0000000110007812 */ /* 0x002fc800078efcff */
[----:B------:R-:W-:-:S13]  /*1760*/  ISETP.NE.AND P0, PT, R0, 0x3, PT ;  /* 0x000000030000780c */ /* 0x000fda0003f05270 */
[----:B------:R-:W-:Y:S05]  /*1770*/  @!P0 BRA `(.L_x_21) ;  /* 0x0000000000048947 */ /* 0x000fea0003800000 */
[----:B------:R-:W-:Y:S01]  /*1780*/  BPT.TRAP 0x1 ;  /* 0x000000040000795c */ /* 0x000fe20000300000 */
.L_x_21:
[----:B------:R-:W-:Y:S02]  /*1790*/  IMAD.U32 R3, RZ, RZ, UR38 ;  /* 0x00000026ff037e24 */ /* 0x000fe4000f8e00ff */
[----:B------:R-:W-:-:S03]  /*17a0*/  IMAD.U32 R0, RZ, RZ, UR39 ;  /* 0x00000027ff007e24 */ /* 0x000fc6000f8e00ff */
[----:B------:R-:W-:Y:S02]  /*17b0*/  LEA R3, R3, UR41, 0x3 ;  /* 0x0000002903037c11 */ /* 0x000fe4000f8e18ff */
[----:B------:R-:W-:-:S04]  /*17c0*/  SHF.L.U32 R0, R0, 0x1f, RZ ;  /* 0x0000001f00007819 */ /* 0x000fc800000006ff */
[----:B------:R1:W2:Y:S01]  /*17d0*/  SYNCS.PHASECHK.TRANS64.TRYWAIT P1, [R3+URZ], R0 ;  /* 0x00000000030075a7 */ /* 0x0002a2000802017f */
[----:B------:R-:W-:Y:S05]  /*17e0*/  @!P0 BRA `(.L_x_22) ;  /* 0x0000000000048947 */ /* 0x000fea0003800000 */
[----:B------:R-:W-:Y:S01]  /*17f0*/  BPT.TRAP 0x1 ;  /* 0x000000040000795c */ /* 0x000fe20000300000 */
.L_x_22:
[----:B------:R-:W-:-:S05]  /*1800*/  IMAD.U32 R4, RZ, RZ, UR43 ;  /* 0x0000002bff047e24 */ /* 0x000fca000f8e00ff */
[----:B------:R-:W-:Y:S01]  /*1810*/  ISETP.GE.AND P2, PT, R4, 0x1, PT ;  /* 0x000000010400780c */ /* 0x000fe20003f46270 */
[----:B--2---:R-:W-:-:S12]  /*1820*/  @P1 BRA `(.L_x_23) ;  /* 0x0000000000081947 */ /* 0x004fd80003800000 */
[----:B------:R-:W2:Y:S02]  /*1830*/  SYNCS.PHASECHK.TRANS64.TRYWAIT P1, [R3+URZ], R0 ;  /* 0x00000000030075a7 */ /* 0x000ea4000802017f */
[----:B--2---:R-:W-:Y:S05]  /*1840*/  @!P1 BRA `(.L_x_24) ;  /* 0x0000008000ec9947 */ /* 0x004fea0003800000 */
.L_x_23:
[----:B------:R-:W-:Y:S05]  /*1850*/  WARPSYNC.ALL ;  /* 0x0000000000007948 */ /* 0x000fea0003800000 */
[----:B------:R-:W-:Y:S01]  /*1860*/  UIADD3 UR4, UR41, 0x100, URZ ;  /* 0x0000010029047890 */ /* 0x000fe2000fffe03f */
[----:B------:R-:W-:Y:S01]  /*1870*/  WARPGROUP.ARRIVE ;  /* 0x00000000000079c5 */ /* 0x000fe20000000000 */
[----:B------:R-:W-:Y:S02]  /*1880*/  UIADD3 UR5, UR41, 0x6100, URZ ;  /* 0x0000610029057890 */ /* 0x000fe4000fffe03f */
[----:B------:R-:W-:Y:S02]  /*1890*/  USHF.R.U32.HI UR4, URZ, 0x4, UR4 ;  /* 0x000000043f047899 */ /* 0x000fe40008011604 */
[----:B------:R-:W-:-:S02]  /*18a0*/  USHF.R.U32.HI UR5, URZ, 0x4, UR5 ;  /* 0x000000043f057899 */ /* 0x000fc40008011605 */
[----:B------:R-:W-:Y:S02]  /*18b0*/  ULOP3.LUT UR4, UR4, 0x3fff, URZ, 0xc0, !UPT ;  /* 0x00003fff04047892 */ /* 0x000fe4000f8ec03f */
[----:B------:R-:W-:Y:S02]  /*18c0*/  ULOP3.LUT UR5, UR5, 0x3fff, URZ, 0xc0, !UPT ;  /* 0x00003fff05057892 */ /* 0x000fe4000f8ec03f */
[----:B------:R-:W-:Y:S02]  /*18d0*/  ULOP3.LUT UR8, UR4, 0x10000, URZ, 0xfc, !UPT ;  /* 0x0001000004087892 */ /* 0x000fe4000f8efc3f */
[----:B------:R-:W-:Y:S02]  /*18e0*/  ULOP3.LUT UR9, UR5, 0x10000, URZ, 0xfc, !UPT ;  /* 0x0001000005097892 */ /* 0x000fe4000f8efc3f */
[----:B------:R-:W-:Y:S02]  /*18f0*/  ULEA UR10, UR38, UR8, 0x9 ;  /* 0x00000008260a7291 */ /* 0x000fe4000f8e483f */
[----:B------:R-:W-:Y:S01]  /*1900*/  ULEA UR11, UR38, UR9, 0xb ;  /* 0x00000009260b7291 */ /* 0x000fe2000f8e583f */
[----:B------:R-:W-:Y:S01]  /*1910*/  UMOV UR5, 0x40000040 ;  /* 0x4000004000057882 */ /* 0x000fe20000000000 */
[----:B------:R-:W-:-:S03]  /*1920*/  UMOV UR7, 0x40000040 ;  /* 0x4000004000077882 */ /* 0x000fc60000000000 */
[----:B------:R-:W-:Y:S02]  /*1930*/  UMOV UR4, UR10 ;  /* 0x0000000a00047c82 */ /* 0x000fe40008000000 */
[----:B------:R-:W-:Y:S02]  /*1940*/  UMOV UR6, UR11 ;  /* 0x0000000b00067c82 */ /* 0x000fe40008000000 */
[----:B------:R-:W-:Y:S01]  /*1950*/  IGMMA.64x256x32.S8.S8 R24, gdesc[UR4], RZ, !UPT, gsb0 ;  /* 0x06600000041879f1 */ /* 0x000fe2000c0410ff */
[----:B------:R-:W-:Y:S02]  /*1960*/  UIADD3 UR4, UR10, 0x2, URZ ;  /* 0x000000020a047890 */ /* 0x000fe4000fffe03f */
[----:B------:R-:W-:Y:S01]  /*1970*/  UIADD3 UR6, UR11, 0x2, URZ ;  /* 0x000000020b067890 */ /* 0x000fe2000fffe03f */
[----:B------:R-:W-:Y:S01]  /*1980*/  UMOV UR5, 0x40000040 ;  /* 0x4000004000057882 */ /* 0x000fe20000000000 */
[----:B------:R-:W-:Y:S01]  /*1990*/  UMOV UR7, 0x40000040 ;  /* 0x4000004000077882 */ /* 0x000fe20000000000 */
[----:B------:R-:W-:-:S02]  /*19a0*/  WARPGROUP.DEPBAR.LE gsb0, 0x0 ;  /* 0x00008000000079c5 */ /* 0x000fc40000010000 */
[----:B------:R-:W-:-:S06]  /*19b0*/  WARPGROUP.ARRIVE ;  /* 0x00000000000079c5 */ /* 0x000fcc0000000000 */
[----:B------:R-:W-:Y:S01]  /*19c0*/  IGMMA.64x256x32.S8.S8 R24, gdesc[UR4], R24, gsb0 ;  /* 0x06600000041879f1 */ /* 0x000fe20008041018 */
[----:B------:R-:W-:Y:S02]  /*19d0*/  UIADD3 UR4, UR10, 0x4, URZ ;  /* 0x000000040a047890 */ /* 0x000fe4000fffe03f */
[----:B------:R-:W-:Y:S01]  /*19e0*/  UIADD3 UR6, UR11, 0x4, URZ ;  /* 0x000000040b067890 */ /* 0x000fe2000fffe03f */
[----:B------:R-:W-:Y:S01]  /*19f0*/  UMOV UR5, 0x40000040 ;  /* 0x4000004000057882 */ /* 0x000fe20000000000 */
[----:B------:R-:W-:Y:S01]  /*1a00*/  UMOV UR7, 0x40000040 ;  /* 0x4000004000077882 */ /* 0x000fe20000000000 */
[----:B------:R-:W-:Y:S02]  /*1a10*/  WARPGROUP.DEPBAR.LE gsb0, 0x0 ;  /* 0x00008000000079c5 */ /* 0x000fe40000010000 */
        /* <DEDUP_REMOVED lines=8> */
[----:B------:R-:W-:Y:S03]  /*1aa0*/  IGMMA.64x256x32.S8.S8 R24, gdesc[UR4], R24, gsb0 ;  /* 0x06600000041879f1 */ /* 0x000fe60008041018 */
[----:B------:R-:W-:Y:S02]  /*1ab0*/  WARPGROUP.DEPBAR.LE gsb0, 0x0 ;  /* 0x00008000000079c5 */ /* 0x000fe40000010000 */
[----:B------:R-:W-:Y:S05]  /*1ac0*/  @!P2 BRA `(.L_x_25) ;  /* 0x000000040014a947 */ /* 0x000fea0003800000 */
[----:B------:R-:W-:Y:S01]  /*1ad0*/  UIADD3 UR4, UR38, 0x1, URZ ;  /* 0x0000000126047890 */ /* 0x000fe2000fffe03f */
[----:B-12---:R-:W-:Y:S02]  /*1ae0*/  IMAD.U32 R0, RZ, RZ, UR43 ;  /* 0x0000002bff007e24 */ /* 0x006fe4000f8e00ff */
[----:B------:R-:W-:Y:S01]  /*1af0*/  IMAD.U32 R3, RZ, RZ, UR38 ;  /* 0x00000026ff037e24 */ /* 0x000fe2000f8e00ff */
[----:B------:R-:W-:-:S04]  /*1b00*/  UISETP.NE.AND UP0, UPT, UR4, 0x3, UPT ;  /* 0x000000030400788c */ /* 0x000fc8000bf05270 */
[----:B------:R-:W-:Y:S02]  /*1b10*/  USEL UR5, URZ, 0x1, UP0 ;  /* 0x000000013f057887 */ /* 0x000fe40008000000 */
[----:B------:R-:W-:Y:S02]  /*1b20*/  USEL UR10, UR4, URZ, UP0 ;  /* 0x0000003f040a7287 */ /* 0x000fe40008000000 */
[----:B------:R-:W-:-:S06]  /*1b30*/  ULOP3.LUT UR5, UR39, UR5, URZ, 0x3c, !UPT ;  /* 0x0000000527057292 */ /* 0x000fcc000f8e3c3f */
[----:B------:R-:W-:-:S07]  /*1b40*/  IMAD.U32 R6, RZ, RZ, UR5 ;  /* 0x00000005ff067e24 */ /* 0x000fce000f8e00ff */
.L_x_32:
[----:B------:R-:W-:Y:S05]  /*1b50*/  @!P0 BRA `(.L_x_26) ;  /* 0x0000000000048947 */ /* 0x000fea0003800000 */
[----:B------:R-:W-:Y:S01]  /*1b60*/  BPT.TRAP 0x1 ;  /* 0x000000040000795c */ /* 0x000fe20000300000 */
.L_x_26:
[----:B------:R-:W-:Y:S01]  /*1b70*/  ULEA UR4, UR10, UR41, 0x3 ;  /* 0x000000290a047291 */ /* 0x000fe2000f8e183f */
[----:B------:R-:W-:-:S08]  /*1b80*/  SHF.L.U32 R4, R6, 0x1f, RZ ;  /* 0x0000001f06047819 */ /* 0x000fd000000006ff */
[----:B------:R1:W2:Y:S01]  /*1b90*/  SYNCS.PHASECHK.TRANS64.TRYWAIT P1, [UR4], R4 ;  /* 0x00000004ff0075a7 */ /* 0x0002a20008020144 */
[----:B------:R-:W-:Y:S05]  /*1ba0*/  @!P0 BRA `(.L_x_27) ;  /* 0x0000000000048947 */ /* 0x000fea0003800000 */
[----:B------:R-:W-:Y:S01]  /*1bb0*/  BPT.TRAP 0x1 ;  /* 0x000000040000795c */ /* 0x000fe20000300000 */
.L_x_27:
[----:B--2---:R-:W-:Y:S05]  /*1bc0*/  @P1 BRA `(.L_x_28) ;  /* 0x0000000000081947 */ /* 0x004fea0003800000 */
[----:B------:R-:W2:Y:S02]  /*1bd0*/  SYNCS.PHASECHK.TRANS64.TRYWAIT P1, [UR4], R4 ;  /* 0x00000004ff0075a7 */ /* 0x000ea40008020144 */
[----:B--2---:R-:W-:Y:S05]  /*1be0*/  @!P1 BRA `(.L_x_29) ;  /* 0x0000008000189947 */ /* 0x004fea0003800000 */
.L_x_28:
[----:B------:R-:W-:Y:S01]  /*1bf0*/  ULEA UR11, UR10, UR8, 0x9 ;  /* 0x000000080a0b7291 */ /* 0x000fe2000f8e483f */
[----:B------:R-:W-:Y:S01]  /*1c00*/  WARPGROUP.ARRIVE ;  /* 0x00000000000079c5 */ /* 0x000fe20000000000 */
[----:B------:R-:W-:Y:S01]  /*1c10*/  ULEA UR12, UR10, UR9, 0xb ;  /* 0x000000090a0c7291 */ /* 0x000fe2000f8e583f */
[----:B------:R-:W-:Y:S01]  /*1c20*/  UMOV UR5, 0x40000040 ;  /* 0x4000004000057882 */ /* 0x000fe20000000000 */
[----:B------:R-:W-:-:S03]  /*1c30*/  UMOV UR7, 0x40000040 ;  /* 0x4000004000077882 */ /* 0x000fc60000000000 */
[----:B------:R-:W-:Y:S02]  /*1c40*/  UMOV UR4, UR11 ;  /* 0x0000000b00047c82 */ /* 0x000fe40008000000 */
[----:B------:R-:W-:Y:S02]  /*1c50*/  UMOV UR6, UR12 ;  /* 0x0000000c00067c82 */ /* 0x000fe40008000000 */
[----:B------:R-:W-:Y:S01]  /*1c60*/  IGMMA.64x256x32.S8.S8 R24, gdesc[UR4], R24, gsb0 ;  /* 0x06600000041879f1 */ /* 0x000fe20008041018 */
        /* <DEDUP_REMOVED lines=23> */
[----:B------:R-:W-:Y:S01]  /*1de0*/  BPT.TRAP 0x1 ;  /* 0x000000040000795c */ /* 0x000fe20000300000 */
.L_x_30:
[----:B------:R-:W-:-:S13]  /*1df0*/  ISETP.NE.AND P1, PT, R155, RZ, PT ;  /* 0x000000ff9b00720c */ /* 0x000fda0003f25270 */
[----:B-12---:R-:W-:-:S05]  /*1e00*/  @P1 LEA R4, R3, UR41, 0x3 ;  /* 0x0000002903041c11 */ /* 0x006fca000f8e18ff */
[----:B------:R-:W-:-:S05]  /*1e10*/  @P1 VIADD R5, R4, 0x18 ;  /* 0x0000001804051836 */ /* 0x000fca0000000000 */
[----:B------:R-:W-:-:S04]  /*1e20*/  @P1 PRMT R5, R154, 0x654, R5 ;  /* 0x000006549a051816 */ /* 0x000fc80000000005 */
[----:B------:R1:W-:Y:S01]  /*1e30*/  @P1 SYNCS.ARRIVE.TRANS64.RED.A1T0 RZ, [R5+URZ], RZ ;  /* 0x000000ff05ff19a7 */ /* 0x0003e2000810043f */
[----:B------:R-:W-:-:S13]  /*1e40*/  ISETP.GT.U32.AND P1, PT, R16, 0x1, PT ;  /* 0x000000011000780c */ /* 0x000fda0003f24070 */
[----:B-1----:R-:W-:Y:S05]  /*1e50*/  @P1 BRA `(.L_x_31) ;  /* 0x0000000000041947 */ /* 0x002fea0003800000 */
[----:B------:R-:W-:Y:S01]  /*1e60*/  BPT.TRAP 0x1 ;  /* 0x000000040000795c */ /* 0x000fe20000300000 */
.L_x_31:
[----:B------:R-:W-:Y:S01]  /*1e70*/  UIADD3 UR10, UR10, 0x1, URZ ;  /* 0x000000010a0a7890 */ /* 0x000fe2000fffe03f */
[C---:B------:R-:W-:Y:S01]  /*1e80*/  ISETP.GT.AND P2, PT, R0.reuse, 0x1, PT ;  /* 0x000000010000780c */ /* 0x040fe20003f44270 */
[----:B------:R-:W-:Y:S02]  /*1e90*/  VIADD R3, R3, 0x1 ;  /* 0x0000000103037836 */ /* 0x000fe40000000000 */
[----:B------:R-:W-:Y:S01]  /*1ea0*/  UISETP.NE.AND UP0, UPT, UR10, 0x3, UPT ;  /* 0x000000030a00788c */ /* 0x000fe2000bf05270 */
[----:B------:R-:W-:Y:S02]  /*1eb0*/  VIADD R0, R0, 0xffffffff ;  /* 0xffffffff00007836 */ /* 0x000fe40000000000 */
[C---:B------:R-:W-:Y:S01]  /*1ec0*/  ISETP.NE.AND P1, PT, R3.reuse, 0x3, PT ;  /* 0x000000030300780c */ /* 0x040fe20003f25270 */
[----:B------:R-:W-:Y:S02]  /*1ed0*/  USEL UR4, URZ, 0x1, UP0 ;  /* 0x000000013f047887 */ /* 0x000fe40008000000 */
[----:B------:R-:W-:Y:S01]  /*1ee0*/  USEL UR10, UR10, URZ, UP0 ;  /* 0x0000003f0a0a7287 */ /* 0x000fe20008000000 */
[----:B------:R-:W-:-:S03]  /*1ef0*/  SEL R3, R3, RZ, P1 ;  /* 0x000000ff03037207 */ /* 0x000fc60000800000 */
[----:B------:R-:W-:Y:S01]  /*1f00*/  LOP3.LUT R6, R6, UR4, RZ, 0x3c, !PT ;  /* 0x0000000406067c12 */ /* 0x000fe2000f8e3cff */
[----:B------:R-:W-:Y:S07]  /*1f10*/  @P2 BRA `(.L_x_32) ;  /* 0xfffffffc000c2947 */ /* 0x000fee000383ffff */
.L_x_25:
[----:B-12---:R-:W1:Y:S01]  /*1f20*/  LDC R0, c[0x0][0x28c] ;  /* 0x0000a300ff007b82 */ /* 0x006e620000000800 */
[----:B------:R2:W-:Y:S01]  /*1f30*/  SYNCS.ARRIVE.TRANS64.A1T0 RZ, [R160+UR45], RZ ;  /* 0x000000ffa0ff79a7 */ /* 0x0005e2000810002d */
[----:B-1----:R-:W-:-:S13]  /*1f40*/  ISETP.GE.AND P1, PT, R0, 0x1, PT ;  /* 0x000000010000780c */ /* 0x002fda0003f26270 */
[----:B--2---:R-:W-:Y:S05]  /*1f50*/  @!P1 BRA `(.L_x_33) ;  /* 0x0000000000449947 */ /* 0x004fea0003800000 */
[----:B------:R-:W-:Y:S05]  /*1f60*/  @!P0 BRA `(.L_x_34) ;  /* 0x0000000000048947 */ /* 0x000fea0003800000 */
[----:B------:R-:W-:Y:S01]  /*1f70*/  BPT.TRAP 0x1 ;  /* 0x000000040000795c */ /* 0x000fe20000300000 */
.L_x_34:
[----:B------:R-:W-:-:S13]  /*1f80*/  ISETP.NE.AND P0, PT, R155, RZ, PT ;  /* 0x000000ff9b00720c */ /* 0x000fda0003f05270 */
[----:B------:R-:W-:-:S05]  /*1f90*/  VOTEU.ANY UP0, P0 ;  /* 0x00000000003f7886 */ /* 0x000fca0000000100 */
[----:B------:R-:W-:-:S06]  /*1fa0*/  @UP0 UIADD3 UR4, UR43, UR38, URZ ;  /* 0x000000262b040290 */ /* 0x000fcc000fffe03f */
[----:B------:R-:W-:Y:S02]  /*1fb0*/  IMAD.U32 R4, RZ, RZ, UR4 ;  /* 0x00000004ff047e24 */ /* 0x000fe4000f8e00ff */
[----:B------:R-:W-:Y:S02]  /*1fc0*/  IMAD.U32 R3, RZ, RZ, UR4 ;  /* 0x00000004ff037e24 */ /* 0x000fe4000f8e00ff */
[----:B------:R-:W-:-:S05]  /*1fd0*/  @P0 IMAD.WIDE.U32 R4, R4, -0x55555555, RZ ;  /* 0xaaaaaaab04040825 */ /* 0x000fca00078e00ff */
[----:B------:R-:W-:-:S05]  /*1fe0*/  @P0 SHF.R.U32.HI R0, RZ, 0x1, R5 ;  /* 0x00000001ff000819 */ /* 0x000fca0000011605 */
[----:B------:R-:W-:-:S05]  /*1ff0*/  @P0 IMAD R0, R0, -0x3, R3 ;  /* 0xfffffffd00000824 */ /* 0x000fca00078e0203 */
[----:B------:R-:W-:-:S05]  /*2000*/  @P0 LEA R0, R0, UR41, 0x3 ;  /* 0x0000002900000c11 */ /* 0x000fca000f8e18ff */
[----:B------:R-:W-:-:S05]  /*2010*/  @P0 VIADD R3, R0, 0x18 ;  /* 0x0000001800030836 */ /* 0x000fca0000000000 */
[----:B------:R-:W-:-:S04]  /*2020*/  @P0 PRMT R3, R154, 0x654, R3 ;  /* 0x000006549a030816 */ /* 0x000fc80000000003 */
[----:B------:R1:W-:Y:S01]  /*2030*/  @P0 SYNCS.ARRIVE.TRANS64.RED.A1T0 RZ, [R3+URZ], RZ ;  /* 0x000000ff03ff09a7 */ /* 0x0003e2000810043f */
[----:B------:R-:W-:-:S13]  /*2040*/  ISETP.GT.U32.AND P0, PT, R16, 0x1, PT ;  /* 0x000000011000780c */ /* 0x000fda0003f04070 */
[----:B-1----:R-:W-:Y:S05]  /*2050*/  @P0 BRA `(.L_x_33) ;  /* 0x0000000000040947 */ /* 0x002fea0003800000 */
[----:B------:R-:W-:Y:S01]  /*2060*/  BPT.TRAP 0x1 ;  /* 0x000000040000795c */ /* 0x000fe20000300000 */
.L_x_33:
[----:B------:R-:W-:Y:S01]  /*2070*/  SHF.L.U32 R0, R165, 0x1f, RZ ;  /* 0x0000001fa5007819 */ /* 0x000fe200000006ff */
[----:B------:R-:W-:Y:S01]  /*2080*/  UIADD3 UR38, UR44, UR38, URZ ;  /* 0x000000262c267290 */ /* 0x000fe2000fffe03f */
[----:B------:R-:W1:Y:S01]  /*2090*/  LDC R7, c[0x0][0x288] ;  /* 0x0000a200ff077b82 */ /* 0x000e620000000800 */
[----:B------:R-:W-:Y:S01]  /*20a0*/  UISETP.GE.U32.AND UP1, UPT, UR44, 0x3, UPT ;  /* 0x000000032c00788c */ /* 0x000fe2000bf26070 */
[----:B------:R-:W-:Y:S01]  /*20b0*/  IMAD.SHL.U32 R8, R158, 0x2, RZ ;  /* 0x000000029e087824 */ /* 0x000fe200078e00ff */
[----:B------:R-:W-:Y:S02]  /*20c0*/  UISETP.GT.U32.AND UP0, UPT, UR38, 0x2, UPT ;  /* 0x000000022600788c */ /* 0x000fe4000bf04070 */
[----:B------:R-:W-:Y:S02]  /*20d0*/  UIMAD.WIDE.U32 UR4, UR38, -0x55555555, URZ ;  /* 0xaaaaaaab260478a5 */ /* 0x000fe4000f8e003f */
[----:B------:R-:W-:Y:S01]  /*20e0*/  UISETP.LT.U32.AND UP0, UPT, UR44, 0x3, UP0 ;  /* 0x000000032c00788c */ /* 0x000fe20008701070 */
[----:B------:R-:W2:Y:S01]  /*20f0*/  SYNCS.PHASECHK.TRANS64.TRYWAIT P0, [R161+UR42+0x10], R0 ;  /* 0x00001000a10075a7 */ /* 0x000ea2000800016a */
[----:B------:R-:W-:Y:S01]  /*2100*/  USHF.R.U32.HI UR4, URZ, 0x1, UR5 ;  /* 0x000000013f047899 */ /* 0x000fe20008011605 */
[----:B------:R-:W-:Y:S01]  /*2110*/  SHF.R.S32.HI R9, RZ, 0x1f, R8 ;  /* 0x0000001fff097819 */ /* 0x000fe20000011408 */
[----:B------:R-:W-:-:S02]  /*2120*/  USEL UR6, URZ, 0x1, !UP0 ;  /* 0x000000013f067887 */ /* 0x000fc4000c000000 */
[----:B------:R-:W-:Y:S02]  /*2130*/  UIMAD UR38, UR4, -0x3, UR38 ;  /* 0xfffffffd042678a4 */ /* 0x000fe4000f8e0226 */
[----:B------:R-:W-:-:S04]  /*2140*/  ULOP3.LUT UR39, UR39, UR6, URZ, 0x3c, !UPT ;  /* 0x0000000627277292 */ /* 0x000fc8000f8e3c3f */
[----:B------:R-:W-:Y:S01]  /*2150*/  @UP1 ULOP3.LUT UR39, UR39, 0x1, UR4, 0x78, !UPT ;  /* 0x0000000127271892 */ /* 0x000fe2000f8e7804 */
[----:B-12---:R-:W-:Y:S11]  /*2160*/  @!P0 BRA `(.L_x_35) ;  /* 0x0000007800d08947 */ /* 0x006ff60003800000 */
.L_x_320:
[----:B-1----:R-:W-:Y:S01]  /*2170*/  IMAD.SHL.U32 R0, R19, 0x40, RZ ;  /* 0x0000004013007824 */ /* 0x002fe200078e00ff */
[----:B------:R-:W-:Y:S01]  /*2180*/  ULDC UR6, c[0x0][0x284] ;  /* 0x0000a10000067ab9 */ /* 0x000fe20000000800 */
[----:B------:R-:W-:Y:S01]  /*2190*/  IMAD.SHL.U32 R22, R22, 0x100, RZ ;  /* 0x0000010016167824 */ /* 0x000fe200078e00ff */
[----:B------:R-:W-:Y:S01]  /*21a0*/  SHF.R.S32.HI R15, RZ, 0x1f, R2 ;  /* 0x0000001fff0f7819 */ /* 0x000fe20000011402 */
[----:B------:R-:W-:Y:S01]  /*21b0*/  ULDC.64 UR4, c[0x0][0x5d0] ;  /* 0x0001740000047ab9 */ /* 0x000fe20000000a00 */
[----:B------:R-:W-:Y:S01]  /*21c0*/  ISETP.GE.AND P0, PT, R0, UR6, PT ;  /* 0x0000000600007c0c */ /* 0x000fe2000bf06270 */
[----:B------:R-:W-:Y:S01]  /*21d0*/  IMAD.WIDE.U32 R4, R2, UR4, R8 ;  /* 0x0000000402047c25 */ /* 0x000fe2000f8e0008 */
[----:B------:R-:W-:Y:S02]  /*21e0*/  SHF.R.S32.HI R14, RZ, 0x1f, R22 ;  /* 0x0000001fff0e7819 */ /* 0x000fe40000011416 */
[C---:B------:R-:W-:Y:S01]  /*21f0*/  ISETP.GE.OR P0, PT, R22.reuse, R7, P0 ;  /* 0x000000071600720c */ /* 0x040fe20000706670 */
[----:B------:R-:W-:Y:S01]  /*2200*/  IMAD R3, R15, UR4, RZ ;  /* 0x000000040f037c24 */ /* 0x000fe2000f8e02ff */
[----:B------:R-:W-:-:S03]  /*2210*/  IADD3 R4, P1, R22, R4, RZ ;  /* 0x0000000416047210 */ /* 0x000fc60007f3e0ff */
[----:B------:R-:W-:-:S05]  /*2220*/  IMAD R3, R2, UR5, R3 ;  /* 0x0000000502037c24 */ /* 0x000fca000f8e0203 */
[----:B------:R-:W-:-:S03]  /*2230*/  IADD3.X R5, R14, R5, R3, P1, !PT ;  /* 0x000000050e057210 */ /* 0x000fc60000ffe403 */
[----:B------:R-:W-:Y:S05]  /*2240*/  @P0 BRA `(.L_x_36) ;  /* 0x0000006000b40947 */ /* 0x000fea0003800000 */
[----:B------:R-:W1:Y:S01]  /*2250*/  LDC.64 R10, c[0x0][0x5c8] ;  /* 0x00017200ff0a7b82 */ /* 0x000e620000000a00 */
[----:B0-----:R-:W-:Y:S01]  /*2260*/  IMAD.WIDE R12, R19, 0x40, R156 ;  /* 0x00000040130c7825 */ /* 0x001fe200078e029c */
[----:B------:R-:W-:Y:S01]  /*2270*/  ULDC.64 UR4, c[0x0][0x5c0] ;  /* 0x0001700000047ab9 */ /* 0x000fe20000000a00 */
[----:B------:R-:W-:Y:S02]  /*2280*/  BSSY B0, `(.L_x_36) ;  /* 0x0000629000007945 */ /* 0x000fe40003800000 */
[----:B------:R-:W-:Y:S02]  /*2290*/  IMAD.IADD R19, R163, 0x1, -R0 ;  /* 0x00000001a3137824 */ /* 0x000fe400078e0a00 */
[-C--:B-1----:R-:W-:Y:S02]  /*22a0*/  IMAD R3, R13, R10.reuse, RZ ;  /* 0x0000000a0d037224 */ /* 0x082fe400078e02ff */
[----:B------:R-:W-:-:S04]  /*22b0*/  IMAD.WIDE.U32 R4, R12, R10, R4 ;  /* 0x0000000a0c047225 */ /* 0x000fc800078e0004 */
[----:B------:R-:W-:Y:S01]  /*22c0*/  IMAD R3, R12, R11, R3 ;  /* 0x0000000b0c037224 */ /* 0x000fe200078e0203 */
[----:B------:R-:W-:-:S03]  /*22d0*/  IADD3 R4, P0, R4, UR4, RZ ;  /* 0x0000000404047c10 */ /* 0x000fc6000ff1e0ff */
[----:B------:R-:W-:Y:S01]  /*22e0*/  IMAD.IADD R3, R5, 0x1, R3 ;  /* 0x0000000105037824 */ /* 0x000fe200078e0203 */
[----:B------:R-:W-:-:S04]  /*22f0*/  LEA R6, P1, R10, R4, 0x3 ;  /* 0x000000040a067211 */ /* 0x000fc800078218ff */
[----:B------:R-:W-:Y:S01]  /*2300*/  IADD3.X R5, R3, UR5, RZ, P0, !PT ;  /* 0x0000000503057c10 */ /* 0x000fe200087fe4ff */
[----:B------:R-:W-:Y:S01]  /*2310*/  IMAD R3, R158, -0x2, R7 ;  /* 0xfffffffe9e037824 */ /* 0x000fe200078e0207 */
[----:B-----5:R-:W-:Y:S02]  /*2320*/  ISETP.NE.AND P0, PT, R152, RZ, PT ;  /* 0x000000ff9800720c */ /* 0x020fe40003f05270 */
[----:B------:R-:W-:Y:S01]  /*2330*/  LEA.HI.X R7, R10, R5, R11, 0x3, P1 ;  /* 0x000000050a077211 */ /* 0x000fe200008f1c0b */
[----:B------:R-:W-:-:S10]  /*2340*/  IMAD.IADD R0, R3, 0x1, -R22 ;  /* 0x0000000103007824 */ /* 0x000fd400078e0a16 */
[----:B------:R-:W-:Y:S05]  /*2350*/  @!P0 BRA `(.L_x_37) ;  /* 0x0000004800648947 */ /* 0x000fea0003800000 */
[----:B------:R-:W0:Y:S01]  /*2360*/  LDC.64 R20, c[0x0][0x5b0] ;  /* 0x00016c00ff147b82 */ /* 0x000e220000000a00 */
[----:B------:R-:W-:Y:S01]  /*2370*/  ULDC.64 UR4, c[0x0][0x5b8] ;  /* 0x00016e0000047ab9 */ /* 0x000fe20000000a00 */
[----:B------:R-:W-:Y:S01]  /*2380*/  ISETP.GE.AND P1, PT, R19, 0x1, PT ;  /* 0x000000011300780c */ /* 0x000fe20003f26270 */
[----:B------:R-:W-:Y:S01]  /*2390*/  IMAD.WIDE.U32 R8, R2, UR4, R8 ;  /* 0x0000000402087c25 */ /* 0x000fe2000f8e0008 */
[----:B------:R-:W-:Y:S02]  /*23a0*/  BSSY B1, `(.L_x_38) ;  /* 0x0000010000017945 */ /* 0x000fe40003800000 */
[----:B------:R-:W-:Y:S01]  /*23b0*/  ISETP.LT.OR P2, PT, R0, 0x1, !P1 ;  /* 0x000000010000780c */ /* 0x000fe20004f41670 */
[----:B------:R-:W-:Y:S01]  /*23c0*/  IMAD R3, R15, UR4, RZ ;  /* 0x000000040f037c24 */ /* 0x000fe2000f8e02ff */
[----:B------:R-:W1:Y:S01]  /*23d0*/  LDC.64 R166, c[0x0][0x5a8] ;  /* 0x00016a00ffa67b82 */ /* 0x000e620000000a00 */
[----:B------:R-:W-:Y:S02]  /*23e0*/  IADD3 R8, P0, R22, R8, RZ ;  /* 0x0000000816087210 */ /* 0x000fe40007f1e0ff */
[----:B------:R-:W-:-:S05]  /*23f0*/  IMAD R3, R2, UR5, R3 ;  /* 0x0000000502037c24 */ /* 0x000fca000f8e0203 */
[----:B------:R-:W-:Y:S01]  /*2400*/  IADD3.X R9, R14, R9, R3, P0, !PT ;  /* 0x000000090e097210 */ /* 0x000fe200007fe403 */
[-C--:B0-----:R-:W-:Y:S01]  /*2410*/  IMAD R10, R13, R20.reuse, RZ ;  /* 0x000000140d0a7224 */ /* 0x081fe200078e02ff */
[----:B------:R-:W-:Y:S01]  /*2420*/  SHF.L.U64.HI R11, R20, 0x3, R21 ;  /* 0x00000003140b7819 */ /* 0x000fe20000010215 */
[----:B------:R-:W-:-:S04]  /*2430*/  IMAD.WIDE.U32 R2, R12, R20, R8 ;  /* 0x000000140c027225 */ /* 0x000fc800078e0008 */
[----:B------:R-:W-:Y:S01]  /*2440*/  IMAD R15, R12, R21, R10 ;  /* 0x000000150c0f7224 */ /* 0x000fe200078e020a */
[----:B-1----:R-:W-:Y:S01]  /*2450*/  IADD3 R2, P0, R2, R166, RZ ;  /* 0x000000a602027210 */ /* 0x002fe20007f1e0ff */
[----:B------:R-:W-:-:S03]  /*2460*/  IMAD.SHL.U32 R10, R20, 0x8, RZ ;  /* 0x00000008140a7824 */ /* 0x000fc600078e00ff */
[----:B------:R-:W-:Y:S01]  /*2470*/  IADD3.X R3, R167, R3, R15, P0, !PT ;  /* 0x00000003a7037210 */ /* 0x000fe200007fe40f */
[----:B------:R-:W-:Y:S08]  /*2480*/  @P2 BRA `(.L_x_39) ;  /* 0x0000000000042947 */ /* 0x000ff00003800000 */
[----:B------:R0:W5:Y:S02]  /*2490*/  LDG.E.U8 R164, desc[UR36][R2.64] ;  /* 0x0000002402a47981 */ /* 0x000164000c1e1100 */
.L_x_39:
[----:B------:R-:W-:Y:S05]  /*24a0*/  BSYNC B1 ;  /* 0x0000000000017941 */ /* 0x000fea0003800000 */
.L_x_38:
[----:B-----5:R-:W-:Y:S01]  /*24b0*/  LOP3.LUT R13, R164, 0xffff, RZ, 0xc0, !PT ;  /* 0x0000ffffa40d7812 */ /* 0x020fe200078ec0ff */
[----:B------:R-:W-:Y:S01]  /*24c0*/  IMAD.WIDE.U32 R10, R12, R20, R10 ;  /* 0x000000140c0a7225 */ /* 0x000fe200078e000a */
[----:B------:R-:W-:Y:S01]  /*24d0*/  ISETP.GE.AND P0, PT, R19, 0x9, PT ;  /* 0x000000091300780c */ /* 0x000fe20003f06270 */
[----:B------:R-:W-:Y:S01]  /*24e0*/  BSSY B1, `(.L_x_40) ;  /* 0x000000f000017945 */ /* 0x000fe20003800000 */
[----:B------:R-:W-:Y:S01]  /*24f0*/  PRMT R13, R13, 0x8880, RZ ;  /* 0x000088800d0d7816 */ /* 0x000fe200000000ff */
[----:B------:R-:W-:Y:S01]  /*2500*/  IMAD.IADD R12, R15, 0x1, R11 ;  /* 0x000000010f0c7824 */ /* 0x000fe200078e020b */
[----:B------:R-:W-:-:S03]  /*2510*/  IADD3 R8, P3, P4, R8, R166, R10 ;  /* 0x000000a608087210 */ /* 0x000fc60007c7e00a */
[----:B------:R-:W-:Y:S01]  /*2520*/  IMAD.MOV.U32 R11, RZ, RZ, R13 ;  /* 0x000000ffff0b7224 */ /* 0x000fe200078e000d */
[----:B------:R-:W-:Y:S02]  /*2530*/  IADD3.X R9, R9, R167, R12, P3, P4 ;  /* 0x000000a709097210 */ /* 0x000fe40001fe840c */
[C---:B------:R-:W-:Y:S01]  /*2540*/  ISETP.LT.OR P3, PT, R0.reuse, 0x2, !P1 ;  /* 0x000000020000780c */ /* 0x040fe20004f61670 */
[----:B------:R-:W-:Y:S01]  /*2550*/  IMAD R10, R11, R152, RZ ;  /* 0x000000980b0a7224 */ /* 0x000fe200078e02ff */
[----:B------:R-:W-:-:S03]  /*2560*/  ISETP.LT.OR P4, PT, R0, 0x1, !P0 ;  /* 0x000000010000780c */ /* 0x000fc60004781670 */
[----:B------:R-:W-:-:S05]  /*2570*/  @!P2 IMAD R11, R24, R153, R10 ;  /* 0x00000099180ba224 */ /* 0x000fca00078e020a */
[----:B------:R1:W-:Y:S03]  /*2580*/  @!P2 STG.E.U8 desc[UR36][R4.64], R11 ;  /* 0x0000000b0400a986 */ /* 0x0003e6000c101124 */
[----:B------:R-:W-:Y:S05]  /*2590*/  @P3 BRA `(.L_x_41) ;  /* 0x00000000000c3947 */ /* 0x000fea0003800000 */
[----:B------:R-:W1:Y:S02]  /*25a0*/  LDG.E.U8 R164, desc[UR36][R2.64+0x1] ;  /* 0x0000012402a47981 */ /* 0x000e64000c1e1100 */
[----:B-1----:R-:W-:-:S05]  /*25b0*/  PRMT R11, R164, 0x8880, RZ ;  /* 0x00008880a40b7816 */ /* 0x002fca00000000ff */
[----:B------:R-:W-:-:S07]  /*25c0*/  IMAD R10, R11, R152, RZ ;  /* 0x000000980b0a7224 */ /* 0x000fce00078e02ff */
.L_x_41:
[----:B------:R-:W-:Y:S05]  /*25d0*/  BSYNC B1 ;  /* 0x0000000000017941 */ /* 0x000fea0003800000 */
.L_x_40:
[----:B------:R-:W-:Y:S01]  /*25e0*/  @!P3 IMAD R25, R25, R153, R10 ;  /* 0x000000991919b224 */ /* 0x000fe200078e020a */
[----:B------:R-:W-:Y:S04]  /*25f0*/  BSSY B1, `(.L_x_42) ;  /* 0x0000006000017945 */ /* 0x000fe80003800000 */
[----:B------:R2:W-:Y:S01]  /*2600*/  @!P3 STG.E.U8 desc[UR36][R4.64+0x1], R25 ;  /* 0x000001190400b986 */ /* 0x0005e2000c101124 */
[----:B------:R-:W-:Y:S05]  /*2610*/  @P4 BRA `(.L_x_43) ;  /* 0x00000000000c4947 */ /* 0x000fea0003800000 */
[----:B------:R-:W1:Y:S02]  /*2620*/  LDG.E.U8 R164, desc[UR36][R8.64] ;  /* 0x0000002408a47981 */ /* 0x000e64000c1e1100 */
[----:B-1----:R-:W-:-:S05]  /*2630*/  PRMT R11, R164, 0x8880, RZ ;  /* 0x00008880a40b7816 */ /* 0x002fca00000000ff */
[----:B------:R-:W-:-:S07]  /*2640*/  IMAD R10, R11, R152, RZ ;  /* 0x000000980b0a7224 */ /* 0x000fce00078e02ff */
.L_x_43:
[----:B------:R-:W-:Y:S05]  /*2650*/  BSYNC B1 ;  /* 0x0000000000017941 */ /* 0x000fea0003800000 */
.L_x_42:
[----:B------:R-:W-:Y:S01]  /*2660*/  ISETP.LT.OR P2, PT, R0, 0x2, !P0 ;  /* 0x000000020000780c */ /* 0x000fe20004741670 */
[----:B-1----:R-:W-:Y:S01]  /*2670*/  @!P4 IMAD R11, R26, R153, R10 ;  /* 0x000000991a0bc224 */ /* 0x002fe200078e020a */
[----:B------:R-:W-:Y:S01]  /*2680*/  BSSY B1, `(.L_x_44) ;  /* 0x0000008000017945 */ /* 0x000fe20003800000 */
[----:B------:R-:W-:-:S03]  /*2690*/  ISETP.LT.OR P3, PT, R0, 0x9, !P1 ;  /* 0x000000090000780c */ /* 0x000fc60004f61670 */
[----:B------:R1:W-:Y:S01]  /*26a0*/  @!P4 STG.E.U8 desc[UR36][R6.64], R11 ;  /* 0x0000000b0600c986 */ /* 0x0003e2000c101124 */
[----:B------:R-:W-:-:S06]  /*26b0*/  ISETP.LT.OR P4, PT, R0, 0xa, !P1 ;  /* 0x0000000a0000780c */ /* 0x000fcc0004f81670 */
[----:B------:R-:W-:Y:S07]  /*26c0*/  @P2 BRA `(.L_x_45) ;  /* 0x00000000000c2947 */ /* 0x000fee0003800000 */
[----:B------:R-:W1:Y:S02]  /*26d0*/  LDG.E.U8 R164, desc[UR36][R8.64+0x1] ;  /* 0x0000012408a47981 */ /* 0x000e64000c1e1100 */
[----:B-1----:R-:W-:-:S05]  /*26e0*/  PRMT R11, R164, 0x8880, RZ ;  /* 0x00008880a40b7816 */ /* 0x002fca00000000ff */
[----:B------:R-:W-:-:S07]  /*26f0*/  IMAD R10, R11, R152, RZ ;  /* 0x000000980b0a7224 */ /* 0x000fce00078e02ff */
.L_x_45:
[----:B------:R-:W-:Y:S05]  /*2700*/  BSYNC B1 ;  /* 0x0000000000017941 */ /* 0x000fea0003800000 */
.L_x_44:
[----:B------:R-:W-:Y:S01]  /*2710*/  @!P2 IMAD R27, R27, R153, R10 ;  /* 0x000000991b1ba224 */ /* 0x000fe200078e020a */
[----:B------:R-:W-:Y:S04]  /*2720*/  BSSY B1, `(.L_x_46) ;  /* 0x0000006000017945 */ /* 0x000fe80003800000 */
[----:B------:R3:W-:Y:S01]  /*2730*/  @!P2 STG.E.U8 desc[UR36][R6.64+0x1], R27 ;  /* 0x0000011b0600a986 */ /* 0x0007e2000c101124 */
[----:B------:R-:W-:Y:S05]  /*2740*/  @P3 BRA `(.L_x_47) ;  /* 0x00000000000c3947 */ /* 0x000fea0003800000 */
[----:B------:R-:W1:Y:S02]  /*2750*/  LDG.E.U8 R164, desc[UR36][R2.64+0x8] ;  /* 0x0000082402a47981 */ /* 0x000e64000c1e1100 */
[----:B-1----:R-:W-:-:S05]  /*2760*/  PRMT R11, R164, 0x8880, RZ ;  /* 0x00008880a40b7816 */ /* 0x002fca00000000ff */
[----:B------:R-:W-:-:S07]  /*2770*/  IMAD R10, R11, R152, RZ ;  /* 0x000000980b0a7224 */ /* 0x000fce00078e02ff */
.L_x_47:
[----:B------:R-:W-:Y:S05]  /*2780*/  BSYNC B1 ;  /* 0x0000000000017941 */ /* 0x000fea0003800000 */
.L_x_46:
[----:B-1----:R-:W-:Y:S01]  /*2790*/  @!P3 IMAD R11, R28, R153, R10 ;  /* 0x000000991c0bb224 */ /* 0x002fe200078e020a */
[----:B------:R-:W-:Y:S04]  /*27a0*/  BSSY B1, `(.L_x_48) ;  /* 0x0000006000017945 */ /* 0x000fe80003800000 */
[----:B------:R1:W-:Y:S01]  /*27b0*/  @!P3 STG.E.U8 desc[UR36][R4.64+0x8], R11 ;  /* 0x0000080b0400b986 */ /* 0x0003e2000c101124 */
[----:B------:R-:W-:Y:S05]  /*27c0*/  @P4 BRA `(.L_x_49) ;  /* 0x00000000000c4947 */ /* 0x000fea0003800000 */
[----:B------:R-:W1:Y:S02]  /*27d0*/  LDG.E.U8 R164, desc[UR36][R2.64+0x9] ;  /* 0x0000092402a47981 */ /* 0x000e64000c1e1100 */
[----:B-1----:R-:W-:-:S05]  /*27e0*/  PRMT R11, R164, 0x8880, RZ ;  /* 0x00008880a40b7816 */ /* 0x002fca00000000ff */
[----:B------:R-:W-:-:S07]  /*27f0*/  IMAD R10, R11, R152, RZ ;  /* 0x000000980b0a7224 */ /* 0x000fce00078e02ff */
.L_x_49:
[----:B------:R-:W-:Y:S05]  /*2800*/  BSYNC B1 ;  /* 0x0000000000017941 */ /* 0x000fea0003800000 */
.L_x_48:
[C---:B------:R-:W-:Y:S01]  /*2810*/  ISETP.LT.OR P2, PT, R0.reuse, 0x9, !P0 ;  /* 0x000000090000780c */ /* 0x040fe20004741670 */
[----:B------:R-:W-:Y:S01]  /*2820*/  @!P4 IMAD R29, R29, R153, R10 ;  /* 0x000000991d1dc224 */ /* 0x000fe200078e020a */
        /* <DEDUP_REMOVED lines=8> */
.L_x_51:
[----:B------:R-:W-:Y:S05]  /*28b0*/  BSYNC B1 ;  /* 0x0000000000017941 */ /* 0x000fea0003800000 */
.L_x_50:
[----:B-1----:R-:W-:Y:S01]  /*28c0*/  @!P2 IMAD R11, R30, R153, R10 ;  /* 0x000000991e0ba224 */ /* 0x002fe200078e020a */
[----:B------:R-:W-:Y:S04]  /*28d0*/  BSSY B1, `(.L_x_52) ;  /* 0x0000006000017945 */ /* 0x000fe80003800000 */
[----:B------:R1:W-:Y:S01]  /*28e0*/  @!P2 STG.E.U8 desc[UR36][R6.64+0x8], R11 ;  /* 0x0000080b0600a986 */ /* 0x0003e2000c101124 */
[----:B------:R-:W-:Y:S05]  /*28f0*/  @P3 BRA `(.L_x_53) ;  /* 0x00000000000c3947 */ /* 0x000fea0003800000 */
[----:B------:R-:W1:Y:S02]  /*2900*/  LDG.E.U8 R164, desc[UR36][R8.64+0x9] ;  /* 0x0000092408a47981 */ /* 0x000e64000c1e1100 */
[----:B-1----:R-:W-:-:S05]  /*2910*/  PRMT R11, R164, 0x8880, RZ ;  /* 0x00008880a40b7816 */ /* 0x002fca00000000ff */
[----:B------:R-:W-:-:S07]  /*2920*/  IMAD R10, R11, R152, RZ ;  /* 0x000000980b0a7224 */ /* 0x000fce00078e02ff */
.L_x_53:
[----:B------:R-:W-:Y:S05]  /*2930*/  BSYNC B1 ;  /* 0x0000000000017941 */ /* 0x000fea0003800000 */
.L_x_52:
[----:B------:R-:W-:Y:S01]  /*2940*/  @!P3 IMAD R31, R31, R153, R10 ;  /* 0x000000991f1fb224 */ /* 0x000fe200078e020a */
[----:B------:R-:W-:Y:S04]  /*2950*/  BSSY B1, `(.L_x_54) ;  /* 0x0000006000017945 */ /* 0x000fe80003800000 */
[----:B------:R0:W-:Y:S01]  /*2960*/  @!P3 STG.E.U8 desc[UR36][R6.64+0x9], R31 ;  /* 0x0000091f0600b986 */ /* 0x0001e2000c101124 */
[----:B------:R-:W-:Y:S05]  /*2970*/  @P4 BRA `(.L_x_55) ;  /* 0x00000000000c4947 */ /* 0x000fea0003800000 */
[----:B------:R-:W1:Y:S02]  /*2980*/  LDG.E.U8 R164, desc[UR36][R2.64+0x10] ;  /* 0x0000102402a47981 */ /* 0x000e64000c1e1100 */
[----:B-1----:R-:W-:-:S05]  /*2990*/  PRMT R11, R164, 0x8880, RZ ;  /* 0x00008880a40b7816 */ /* 0x002fca00000000ff */
[----:B------:R-:W-:-:S07]  /*29a0*/  IMAD R10, R11, R152, RZ ;  /* 0x000000980b0a7224 */ /* 0x000fce00078e02ff */
.L_x_55:
[----:B------:R-:W-:Y:S05]  /*29b0*/  BSYNC B1 ;  /* 0x0000000000017941 */ /* 0x000fea0003800000 */
.L_x_54:
        /* <DEDUP_REMOVED lines=10> */
.L_x_57:
[----:B------:R-:W-:Y:S05]  /*2a60*/  BSYNC B1 ;  /* 0x0000000000017941 */ /* 0x000fea0003800000 */
.L_x_56:
[----:B------:R-:W-:Y:S01]  /*2a70*/  @!P2 IMAD R33, R33, R153, R10 ;  /* 0x000000992121a224 */ /* 0x000fe200078e020a */
[----:B------:R-:W-:Y:S04]  /*2a80*/  BSSY B1, `(.L_x_58) ;  /* 0x0000006000017945 */ /* 0x000fe80003800000 */
[----:B------:R0:W-:Y:S01]  /*2a90*/  @!P2 STG.E.U8 desc[UR36][R4.64+0x11], R33 ;  /* 0x000011210400a986 */ /* 0x0001e2000c101124 */
[----:B------:R-:W-:Y:S05]  /*2aa0*/  @P3 BRA `(.L_x_59) ;  /* 0x00000000000c3947 */ /* 0x000fea0003800000 */
[----:B------:R-:W1:Y:S02]  /*2ab0*/  LDG.E.U8 R164, desc[UR36][R8.64+0x10] ;  /* 0x0000102408a47981 */ /* 0x000e64000c1e1100 */
[----:B-1----:R-:W-:-:S05]  /*2ac0*/  PRMT R11, R164, 0x8880, RZ ;  /* 0x00008880a40b7816 */ /* 0x002fca00000000ff */
[----:B------:R-:W-:-:S07]  /*2ad0*/  IMAD R10, R11, R152, RZ ;  /* 0x000000980b0a7224 */ /* 0x000fce00078e02ff */
.L_x_59:
[----:B------:R-:W-:Y:S05]  /*2ae0*/  BSYNC B1 ;  /* 0x0000000000017941 */ /* 0x000fea0003800000 */
.L_x_58:
[----:B-1----:R-:W-:Y:S01]  /*2af0*/  @!P3 IMAD R11, R34, R153, R10 ;  /* 0x00000099220bb224 */ /* 0x002fe200078e020a */
[----:B------:R-:W-:Y:S04]  /*2b00*/  BSSY B1, `(.L_x_60) ;  /* 0x0000006000017945 */ /* 0x000fe80003800000 */
[----:B------:R1:W-:Y:S01]  /*2b10*/  @!P3 STG.E.U8 desc[UR36][R6.64+0x10], R11 ;  /* 0x0000100b0600b986 */ /* 0x0003e2000c101124 */
[----:B------:R-:W-:Y:S05]  /*2b20*/  @P4 BRA `(.L_x_61) ;  /* 0x00000000000c4947 */ /* 0x000fea0003800000 */
[----:B------:R-:W1:Y:S02]  /*2b30*/  LDG.E.U8 R164, desc[UR36][R8.64+0x11] ;  /* 0x0000112408a47981 */ /* 0x000e64000c1e1100 */
[----:B-1----:R-:W-:-:S05]  /*2b40*/  PRMT R11, R164, 0x8880, RZ ;  /* 0x00008880a40b7816 */ /* 0x002fca00000000ff */
[----:B------:R-:W-:-:S07]  /*2b50*/  IMAD R10, R11, R152, RZ ;  /* 0x000000980b0a7224 */ /* 0x000fce00078e02ff */
.L_x_61:
[----:B------:R-:W-:Y:S05]  /*2b60*/  BSYNC B1 ;  /* 0x0000000000017941 */ /* 0x000fea0003800000 */
.L_x_60:
        /* <DEDUP_REMOVED lines=10> */
.L_x_63:
[----:B------:R-:W-:Y:S05]  /*2c10*/  BSYNC B1 ;  /* 0x0000000000017941 */ /* 0x000fea0003800000 */
.L_x_62:
[----:B-1----:R-:W-:Y:S01]  /*2c20*/  @!P2 IMAD R11, R36, R153, R10 ;  /* 0x00000099240ba224 */ /* 0x002fe200078e020a */
[----:B------:R-:W-:Y:S04]  /*2c30*/  BSSY B1, `(.L_x_64) ;  /* 0x0000006000017945 */ /* 0x000fe80003800000 */
[----:B------:R1:W-:Y:S01]  /*2c40*/  @!P2 STG.E.U8 desc[UR36][R4.64+0x18], R11 ;  /* 0x0000180b0400a986 */ /* 0x0003e2000c101124 */
[----:B------:R-:W-:Y:S05]  /*2c50*/  @P3 BRA `(.L_x_65) ;  /* 0x00000000000c3947 */ /* 0x000fea0003800000 */
[----:B------:R-:W1:Y:S02]  /*2c60*/  LDG.E.U8 R164, desc[UR36][R2.64+0x19] ;  /* 0x0000192402a47981 */ /* 0x000e64000c1e1100 */
[----:B-1----:R-:W-:-:S05]  /*2c70*/  PRMT R11, R164, 0x8880, RZ ;  /* 0x00008880a40b7816 */ /* 0x002fca00000000ff */
[----:B------:R-:W-:-:S07]  /*2c80*/  IMAD R10, R11, R152, RZ ;  /* 0x000000980b0a7224 */ /* 0x000fce00078e02ff */
.L_x_65:
[----:B------:R-:W-:Y:S05]  /*2c90*/  BSYNC B1 ;  /* 0x0000000000017941 */ /* 0x000fea0003800000 */
.L_x_64:
[----:B------:R-:W-:Y:S01]  /*2ca0*/  @!P3 IMAD R37, R37, R153, R10 ;  /* 0x000000992525b224 */ /* 0x000fe200078e020a */
[----:B------:R-:W-:Y:S04]  /*2cb0*/  BSSY B1, `(.L_x_66) ;  /* 0x0000006000017945 */ /* 0x000fe80003800000 */
[----:B------:R0:W-:Y:S01]  /*2cc0*/  @!P3 STG.E.U8 desc[UR36][R4.64+0x19], R37 ;  /* 0x000019250400b986 */ /* 0x0001e2000c101124 */
[----:B------:R-:W-:Y:S05]  /*2cd0*/  @P4 BRA `(.L_x_67) ;  /* 0x00000000000c4947 */ /* 0x000fea0003800000 */
[----:B------:R-:W1:Y:S02]  /*2ce0*/  LDG.E.U8 R164, desc[UR36][R8.64+0x18] ;  /* 0x0000182408a47981 */ /* 0x000e64000c1e1100 */
[----:B-1----:R-:W-:-:S05]  /*2cf0*/  PRMT R11, R164, 0x8880, RZ ;  /* 0x00008880a40b7816 */ /* 0x002fca00000000ff */
[----:B------:R-:W-:-:S07]  /*2d00*/  IMAD R10, R11, R152, RZ ;  /* 0x000000980b0a7224 */ /* 0x000fce00078e02ff */
.L_x_67:
[----:B------:R-:W-:Y:S05]  /*2d10*/  BSYNC B1 ;  /* 0x0000000000017941 */ /* 0x000fea0003800000 */
.L_x_66:
        /* <DEDUP_REMOVED lines=10> */
.L_x_69:
[----:B------:R-:W-:Y:S05]  /*2dc0*/  BSYNC B1 ;  /* 0x0000000000017941 */ /* 0x000fea0003800000 */
.L_x_68:
[----:B------:R-:W-:Y:S01]  /*2dd0*/  @!P2 IMAD R39, R39, R153, R10 ;  /* 0x000000992727a224 */ /* 0x000fe200078e020a */
[----:B------:R-:W-:Y:S04]  /*2de0*/  BSSY B1, `(.L_x_70) ;  /* 0x0000006000017945 */ /* 0x000fe80003800000 */
[----:B------:R0:W-:Y:S01]  /*2df0*/  @!P2 STG.E.U8 desc[UR36][R6.64+0x19], R39 ;  /* 0x000019270600a986 */ /* 0x0001e2000c101124 */
[----:B------:R-:W-:Y:S05]  /*2e00*/  @P3 BRA `(.L_x_71) ;  /* 0x00000000000c3947 */ /* 0x000fea0003800000 */
[----:B------:R-:W1:Y:S02]  /*2e10*/  LDG.E.U8 R164, desc[UR36][R2.64+0x20] ;  /* 0x0000202402a47981 */ /* 0x000e64000c1e1100 */
[----:B-1----:R-:W-:-:S05]  /*2e20*/  PRMT R11, R164, 0x8880, RZ ;  /* 0x00008880a40b7816 */ /* 0x002fca00000000ff */
[----:B------:R-:W-:-:S07]  /*2e30*/  IMAD R10, R11, R152, RZ ;  /* 0x000000980b0a7224 */ /* 0x000fce00078e02ff */
.L_x_71:
[----:B------:R-:W-:Y:S05]  /*2e40*/  BSYNC B1 ;  /* 0x0000000000017941 */ /* 0x000fea0003800000 */
.L_x_70:
[----:B-1----:R-:W-:Y:S01]  /*2e50*/  @!P3 IMAD R11, R40, R153, R10 ;  /* 0x00000099280bb224 */ /* 0x002fe200078e020a */
[----:B------:R-:W-:Y:S04]  /*2e60*/  BSSY B1, `(.L_x_72) ;  /* 0x0000006000017945 */ /* 0x000fe80003800000 */
[----:B------:R1:W-:Y:S01]  /*2e70*/  @!P3 STG.E.U8 desc[UR36][R4.64+0x20], R11 ;  /* 0x0000200b0400b986 */ /* 0x0003e2000c101124 */
[----:B------:R-:W-:Y:S05]  /*2e80*/  @P4 BRA `(.L_x_73) ;  /* 0x00000000000c4947 */ /* 0x000fea0003800000 */
[----:B------:R-:W1:Y:S02]  /*2e90*/  LDG.E.U8 R164, desc[UR36][R2.64+0x21] ;  /* 0x0000212402a47981 */ /* 0x000e64000c1e1100 */
[----:B-1----:R-:W-:-:S05]  /*2ea0*/  PRMT R11, R164, 0x8880, RZ ;  /* 0x00008880a40b7816 */ /* 0x002fca00000000ff */
[----:B------:R-:W-:-:S07]  /*2eb0*/  IMAD R10, R11, R152, RZ ;  /* 0x000000980b0a7224 */ /* 0x000fce00078e02ff */
.L_x_73:
[----:B------:R-:W-:Y:S05]  /*2ec0*/  BSYNC B1 ;  /* 0x0000000000017941 */ /* 0x000fea0003800000 */
.L_x_72:
        /* <DEDUP_REMOVED lines=10> */
.L_x_75:
[----:B------:R-:W-:Y:S05]  /*2f70*/  BSYNC B1 ;  /* 0x0000000000017941 */ /* 0x000fea0003800000 */
.L_x_74:
[----:B-1----:R-:W-:Y:S01]  /*2f80*/  @!P2 IMAD R11, R42, R153, R10 ;  /* 0x000000992a0ba224 */ /* 0x002fe200078e020a */
[----:B------:R-:W-:Y:S04]  /*2f90*/  BSSY B1, `(.L_x_76) ;  /* 0x0000006000017945 */ /* 0x000fe80003800000 */
[----:B------:R1:W-:Y:S01]  /*2fa0*/  @!P2 STG.E.U8 desc[UR36][R6.64+0x20], R11 ;  /* 0x0000200b0600a986 */ /* 0x0003e2000c101124 */
[----:B------:R-:W-:Y:S05]  /*2fb0*/  @P3 BRA `(.L_x_77) ;  /* 0x00000000000c3947 */ /* 0x000fea0003800000 */
[----:B------:R-:W1:Y:S02]  /*2fc0*/  LDG.E.U8 R164, desc[UR36][R8.64+0x21] ;  /* 0x0000212408a47981 */ /* 0x000e64000c1e1100 */
[----:B-1----:R-:W-:-:S05]  /*2fd0*/  PRMT R11, R164, 0x8880, RZ ;  /* 0x00008880a40b7816 */ /* 0x002fca00000000ff */
[----:B------:R-:W-:-:S07]  /*2fe0*/  IMAD R10, R11, R152, RZ ;  /* 0x000000980b0a7224 */ /* 0x000fce00078e02ff */
.L_x_77:
[----:B------:R-:W-:Y:S05]  /*2ff0*/  BSYNC B1 ;  /* 0x0000000000017941 */ /* 0x000fea0003800000 */
.L_x_76:
[----:B------:R-:W-:Y:S01]  /*3000*/  @!P3 IMAD R43, R43, R153, R10 ;  /* 0x000000992b2bb224 */ /* 0x000fe200078e020a */
[----:B------:R-:W-:Y:S04]  /*3010*/  BSSY B1, `(.L_x_78) ;  /* 0x0000006000017945 */ /* 0x000fe80003800000 */
[----:B------:R0:W-:Y:S01]  /*3020*/  @!P3 STG.E.U8 desc[UR36][R6.64+0x21], R43 ;  /* 0x0000212b0600b986 */ /* 0x0001e2000c101124 */
[----:B------:R-:W-:Y:S05]  /*3030*/  @P4 BRA `(.L_x_79) ;  /* 0x00000000000c4947 */ /* 0x000fea0003800000 */
[----:B------:R-:W1:Y:S02]  /*3040*/  LDG.E.U8 R164, desc[UR36][R2.64+0x28] ;  /* 0x0000282402a47981 */ /* 0x000e64000c1e1100 */
[----:B-1----:R-:W-:-:S05]  /*3050*/  PRMT R11, R164, 0x8880, RZ ;  /* 0x00008880a40b7816 */ /* 0x002fca00000000ff */
[----:B------:R-:W-:-:S07]  /*3060*/  IMAD R10, R11, R152, RZ ;  /* 0x000000980b0a7224 */ /* 0x000fce00078e02ff */
.L_x_79:
[----:B------:R-:W-:Y:S05]  /*3070*/  BSYNC B1 ;  /* 0x0000000000017941 */ /* 0x000fea0003800000 */
.L_x_78:
        /* <DEDUP_REMOVED lines=10> */
.L_x_81:
[----:B------:R-:W-:Y:S05]  /*3120*/  BSYNC B1 ;  /* 0x0000000000017941 */ /* 0x000fea0003800000 */
.L_x_80:
[----:B------:R-:W-:Y:S01]  /*3130*/  @!P2 IMAD R45, R45, R153, R10 ;  /* 0x000000992d2da224 */ /* 0x000fe200078e020a */
[----:B------:R-:W-:Y:S04]  /*3140*/  BSSY B1, `(.L_x_82) ;  /* 0x0000006000017945 */ /* 0x000fe80003800000 */
[----:B------:R0:W-:Y:S01]  /*3150*/  @!P2 STG.E.U8 desc[UR36][R4.64+0x29], R45 ;  /* 0x0000292d0400a986 */ /* 0x0001e2000c101124 */
[----:B------:R-:W-:Y:S05]  /*3160*/  @P3 BRA `(.L_x_83) ;  /* 0x00000000000c3947 */ /* 0x000fea0003800000 */
[----:B------:R-:W1:Y:S02]  /*3170*/  LDG.E.U8 R164, desc[UR36][R8.64+0x28] ;  /* 0x0000282408a47981 */ /* 0x000e64000c1e1100 */
[----:B-1----:R-:W-:-:S05]  /*3180*/  PRMT R11, R164, 0x8880, RZ ;  /* 0x00008880a40b7816 */ /* 0x002fca00000000ff */
[----:B------:R-:W-:-:S07]  /*3190*/  IMAD R10, R11, R152, RZ ;  /* 0x000000980b0a7224 */ /* 0x000fce00078e02ff */
.L_x_83:
[----:B------:R-:W-:Y:S05]  /*31a0*/  BSYNC B1 ;  /* 0x0000000000017941 */ /* 0x000fea0003800000 */
.L_x_82:
[----:B-1----:R-:W-:Y:S01]  /*31b0*/  @!P3 IMAD R11, R46, R153, R10 ;  /* 0x000000992e0bb224 */ /* 0x002fe200078e020a */
[----:B------:R-:W-:Y:S04]  /*31c0*/  BSSY B1, `(.L_x_84) ;  /* 0x0000006000017945 */ /* 0x000fe80003800000 */
[----:B------:R1:W-:Y:S01]  /*31d0*/  @!P3 STG.E.U8 desc[UR36][R6.64+0x28], R11 ;  /* 0x0000280b0600b986 */ /* 0x0003e2000c101124 */
[----:B------:R-:W-:Y:S05]  /*31e0*/  @P4 BRA `(.L_x_85) ;  /* 0x00000000000c4947 */ /* 0x000fea0003800000 */
[----:B------:R-:W1:Y:S02]  /*31f0*/  LDG.E.U8 R164, desc[UR36][R8.64+0x29] ;  /* 0x0000292408a47981 */ /* 0x000e64000c1e1100 */
[----:B-1----:R-:W-:-:S05]  /*3200*/  PRMT R11, R164, 0x8880, RZ ;  /* 0x00008880a40b7816 */ /* 0x002fca00000000ff */
[----:B------:R-:W-:-:S07]  /*3210*/  IMAD R10, R11, R152, RZ ;  /* 0x000000980b0a7224 */ /* 0x000fce00078e02ff */
.L_x_85:
[----:B------:R-:W-:Y:S05]  /*3220*/  BSYNC B1 ;  /* 0x0000000000017941 */ /* 0x000fea0003800000 */
.L_x_84:
        /* <DEDUP_REMOVED lines=10> */
.L_x_87:
[----:B------:R-:W-:Y:S05]  /*32d0*/  BSYNC B1 ;  /* 0x0000000000017941 */ /* 0x000fea0003800000 */
.L_x_86:
[----:B-1----:R-:W-:Y:S01]  /*32e0*/  @!P2 IMAD R11, R48, R153, R10 ;  /* 0x00000099300ba224 */ /* 0x002fe200078e020a */
[----:B------:R-:W-:Y:S04]  /*32f0*/  BSSY B1, `(.L_x_88) ;  /* 0x0000006000017945 */ /* 0x000fe80003800000 */
[----:B------:R1:W-:Y:S01]  /*3300*/  @!P2 STG.E.U8 desc[UR36][R4.64+0x30], R11 ;  /* 0x0000300b0400a986 */ /* 0x0003e2000c101124 */
[----:B------:R-:W-:Y:S05]  /*3310*/  @P3 BRA `(.L_x_89) ;  /* 0x00000000000c3947 */ /* 0x000fea0003800000 */
[----:B------:R-:W1:Y:S02]  /*3320*/  LDG.E.U8 R164, desc[UR36][R2.64+0x31] ;  /* 0x0000312402a47981 */ /* 0x000e64000c1e1100 */
[----:B-1----:R-:W-:-:S05]  /*3330*/  PRMT R11, R164, 0x8880, RZ ;  /* 0x00008880a40b7816 */ /* 0x002fca00000000ff */
[----:B------:R-:W-:-:S07]  /*3340*/  IMAD R10, R11, R152, RZ ;  /* 0x000000980b0a7224 */ /* 0x000fce00078e02ff */
.L_x_89:
[----:B------:R-:W-:Y:S05]  /*3350*/  BSYNC B1 ;  /* 0x0000000000017941 */ /* 0x000fea0003800000 */
.L_x_88:
[----:B------:R-:W-:Y:S01]  /*3360*/  @!P3 IMAD R49, R49, R153, R10 ;  /* 0x000000993131b224 */ /* 0x000fe200078e020a */
[----:B------:R-:W-:Y:S04]  /*3370*/  BSSY B1, `(.L_x_90) ;  /* 0x0000006000017945 */ /* 0x000fe80003800000 */
[----:B------:R0:W-:Y:S01]  /*3380*/  @!P3 STG.E.U8 desc[UR36][R4.64+0x31], R49 ;  /* 0x000031310400b986 */ /* 0x0001e2000c101124 */
[----:B------:R-:W-:Y:S05]  /*3390*/  @P4 BRA `(.L_x_91) ;  /* 0x00000000000c4947 */ /* 0x000fea0003800000 */
[----:B------:R-:W1:Y:S02]  /*33a0*/  LDG.E.U8 R164, desc[UR36][R8.64+0x30] ;  /* 0x0000302408a47981 */ /* 0x000e64000c1e1100 */
[----:B-1----:R-:W-:-:S05]  /*33b0*/  PRMT R11, R164, 0x8880, RZ ;  /* 0x00008880a40b7816 */ /* 0x002fca00000000ff */
[----:B------:R-:W-:-:S07]  /*33c0*/  IMAD R10, R11, R152, RZ ;  /* 0x000000980b0a7224 */ /* 0x000fce00078e02ff */
.L_x_91:
[----:B------:R-:W-:Y:S05]  /*33d0*/  BSYNC B1 ;  /* 0x0000000000017941 */ /* 0x000fea0003800000 */
.L_x_90:
        /* <DEDUP_REMOVED lines=10> */
.L_x_93:
[----:B------:R-:W-:Y:S05]  /*3480*/  BSYNC B1 ;  /* 0x0000000000017941 */ /* 0x000fea0003800000 */
.L_x_92:
[----:B------:R-:W-:Y:S01]  /*3490*/  @!P2 IMAD R51, R51, R153, R10 ;  /* 0x000000993333a224 */ /* 0x000fe200078e020a */
[----:B------:R-:W-:Y:S04]  /*34a0*/  BSSY B1, `(.L_x_94) ;  /* 0x0000006000017945 */ /* 0x000fe80003800000 */
[----:B------:R0:W-:Y:S01]  /*34b0*/  @!P2 STG.E.U8 desc[UR36][R6.64+0x31], R51 ;  /* 0x000031330600a986 */ /* 0x0001e2000c101124 */
[----:B------:R-:W-:Y:S05]  /*34c0*/  @P3 BRA `(.L_x_95) ;  /* 0x00000000000c3947 */ /* 0x000fea0003800000 */
[----:B------:R-:W1:Y:S02]  /*34d0*/  LDG.E.U8 R164, desc[UR36][R2.64+0x38] ;  /* 0x0000382402a47981 */ /* 0x000e64000c1e1100 */
[----:B-1----:R-:W-:-:S05]  /*34e0*/  PRMT R11, R164, 0x8880, RZ ;  /* 0x00008880a40b7816 */ /* 0x002fca00000000ff */
[----:B------:R-:W-:-:S07]  /*34f0*/  IMAD R10, R11, R152, RZ ;  /* 0x000000980b0a7224 */ /* 0x000fce00078e02ff */
.L_x_95:
[----:B------:R-:W-:Y:S05]  /*3500*/  BSYNC B1 ;  /* 0x0000000000017941 */ /* 0x000fea0003800000 */
.L_x_94:
[----:B-1----:R-:W-:Y:S01]  /*3510*/  @!P3 IMAD R11, R52, R153, R10 ;  /* 0x00000099340bb224 */ /* 0x002fe200078e020a */
[----:B------:R-:W-:Y:S04]  /*3520*/  BSSY B1, `(.L_x_96) ;  /* 0x0000006000017945 */ /* 0x000fe80003800000 */
[----:B------:R1:W-:Y:S01]  /*3530*/  @!P3 STG.E.U8 desc[UR36][R4.64+0x38], R11 ;  /* 0x0000380b0400b986 */ /* 0x0003e2000c101124 */
[----:B------:R-:W-:Y:S05]  /*3540*/  @P4 BRA `(.L_x_97) ;  /* 0x00000000000c4947 */ /* 0x000fea0003800000 */
[----:B------:R-:W1:Y:S02]  /*3550*/  LDG.E.U8 R164, desc[UR36][R2.64+0x39] ;  /* 0x0000392402a47981 */ /* 0x000e64000c1e1100 */
[----:B-1----:R-:W-:-:S05]  /*3560*/  PRMT R11, R164, 0x8880, RZ ;  /* 0x00008880a40b7816 */ /* 0x002fca00000000ff */
[----:B------:R-:W-:-:S07]  /*3570*/  IMAD R10, R11, R152, RZ ;  /* 0x000000980b0a7224 */ /* 0x000fce00078e02ff */
.L_x_97:
[----:B------:R-:W-:Y:S05]  /*3580*/  BSYNC B1 ;  /* 0x0000000000017941 */ /* 0x000fea0003800000 */
.L_x_96:
        /* <DEDUP_REMOVED lines=10> */
.L_x_99:
[----:B------:R-:W-:Y:S05]  /*3630*/  BSYNC B1 ;  /* 0x0000000000017941 */ /* 0x000fea0003800000 */
.L_x_98:
[----:B-1----:R-:W-:Y:S01]  /*3640*/  @!P2 IMAD R11, R54, R153, R10 ;  /* 0x00000099360ba224 */ /* 0x002fe200078e020a */
[----:B------:R-:W-:Y:S04]  /*3650*/  BSSY B1, `(.L_x_100) ;  /* 0x0000006000017945 */ /* 0x000fe80003800000 */
[----:B------:R1:W-:Y:S01]  /*3660*/  @!P2 STG.E.U8 desc[UR36][R6.64+0x38], R11 ;  /* 0x0000380b0600a986 */ /* 0x0003e2000c101124 */
[----:B------:R-:W-:Y:S05]  /*3670*/  @P3 BRA `(.L_x_101) ;  /* 0x00000000000c3947 */ /* 0x000fea0003800000 */
[----:B------:R-:W1:Y:S02]  /*3680*/  LDG.E.U8 R164, desc[UR36][R8.64+0x39] ;  /* 0x0000392408a47981 */ /* 0x000e64000c1e1100 */
[----:B-1----:R-:W-:-:S05]  /*3690*/  PRMT R11, R164, 0x8880, RZ ;  /* 0x00008880a40b7816 */ /* 0x002fca00000000ff */
[----:B------:R-:W-:-:S07]  /*36a0*/  IMAD R10, R11, R152, RZ ;  /* 0x000000980b0a7224 */ /* 0x000fce00078e02ff */
.L_x_101:
[----:B------:R-:W-:Y:S05]  /*36b0*/  BSYNC B1 ;  /* 0x0000000000017941 */ /* 0x000fea0003800000 */
.L_x_100:
[----:B------:R-:W-:Y:S01]  /*36c0*/  @!P3 IMAD R55, R55, R153, R10 ;  /* 0x000000993737b224 */ /* 0x000fe200078e020a */
[----:B------:R-:W-:Y:S04]  /*36d0*/  BSSY B1, `(.L_x_102) ;  /* 0x0000006000017945 */ /* 0x000fe80003800000 */
[----:B------:R0:W-:Y:S01]  /*36e0*/  @!P3 STG.E.U8 desc[UR36][R6.64+0x39], R55 ;  /* 0x000039370600b986 */ /* 0x0001e2000c101124 */
[----:B------:R-:W-:Y:S05]  /*36f0*/  @P4 BRA `(.L_x_103) ;  /* 0x00000000000c4947 */ /* 0x000fea0003800000 */
[----:B------:R-:W1:Y:S02]  /*3700*/  LDG.E.U8 R164, desc[UR36][R2.64+0x40] ;  /* 0x0000402402a47981 */ /* 0x000e64000c1e1100 */
[----:B-1----:R-:W-:-:S05]  /*3710*/  PRMT R11, R164, 0x8880, RZ ;  /* 0x00008880a40b7816 */ /* 0x002fca00000000ff */
[----:B------:R-:W-:-:S07]  /*3720*/  IMAD R10, R11, R152, RZ ;  /* 0x000000980b0a7224 */ /* 0x000fce00078e02ff */
.L_x_103:
[----:B------:R-:W-:Y:S05]  /*3730*/  BSYNC B1 ;  /* 0x0000000000017941 */ /* 0x000fea0003800000 */
.L_x_102:
        /* <DEDUP_REMOVED lines=10> */
.L_x_105:
[----:B------:R-:W-:Y:S05]  /*37e0*/  BSYNC B1 ;  /* 0x0000000000017941 */ /* 0x000fea0003800000 */
.L_x_104:
[----:B------:R-:W-:Y:S01]  /*37f0*/  @!P2 IMAD R57, R57, R153, R10 ;  /* 0x000000993939a224 */ /* 0x000fe200078e020a */
[----:B------:R-:W-:Y:S04]  /*3800*/  BSSY B1, `(.L_x_106) ;  /* 0x0000006000017945 */ /* 0x000fe80003800000 */
[----:B------:R0:W-:Y:S01]  /*3810*/  @!P2 STG.E.U8 desc[UR36][R4.64+0x41], R57 ;  /* 0x000041390400a986 */ /* 0x0001e2000c101124 */
[----:B------:R-:W-:Y:S05]  /*3820*/  @P3 BRA `(.L_x_107) ;  /* 0x00000000000c3947 */ /* 0x000fea0003800000 */
[----:B------:R-:W1:Y:S02]  /*3830*/  LDG.E.U8 R164, desc[UR36][R8.64+0x40] ;  /* 0x0000402408a47981 */ /* 0x000e64000c1e1100 */
[----:B-1----:R-:W-:-:S05]  /*3840*/  PRMT R11, R164, 0x8880, RZ ;  /* 0x00008880a40b7816 */ /* 0x002fca00000000ff */
[----:B------:R-:W-:-:S07]  /*3850*/  IMAD R10, R11, R152, RZ ;  /* 0x000000980b0a7224 */ /* 0x000fce00078e02ff */
.L_x_107:
[----:B------:R-:W-:Y:S05]  /*3860*/  BSYNC B1 ;  /* 0x0000000000017941 */ /* 0x000fea0003800000 */
.L_x_106:
[----:B-1----:R-:W-:Y:S01]  /*3870*/  @!P3 IMAD R11, R58, R153, R10 ;  /* 0x000000993a0bb224 */ /* 0x002fe200078e020a */
[----:B------:R-:W-:Y:S04]  /*3880*/  BSSY B1, `(.L_x_108) ;  /* 0x0000006000017945 */ /* 0x000fe80003800000 */
[----:B------:R1:W-:Y:S01]  /*3890*/  @!P3 STG.E.U8 desc[UR36][R6.64+0x40], R11 ;  /* 0x0000400b0600b986 */ /* 0x0003e2000c101124 */
[----:B------:R-:W-:Y:S05]  /*38a0*/  @P4 BRA `(.L_x_109) ;  /* 0x00000000000c4947 */ /* 0x000fea0003800000 */
[----:B------:R-:W1:Y:S02]  /*38b0*/  LDG.E.U8 R164, desc[UR36][R8.64+0x41] ;  /* 0x0000412408a47981 */ /* 0x000e64000c1e1100 */
[----:B-1----:R-:W-:-:S05]  /*38c0*/  PRMT R11, R164, 0x8880, RZ ;  /* 0x00008880a40b7816 */ /* 0x002fca00000000ff */
[----:B------:R-:W-:-:S07]  /*38d0*/  IMAD R10, R11, R152, RZ ;  /* 0x000000980b0a7224 */ /* 0x000fce00078e02ff */
.L_x_109:
[----:B------:R-:W-:Y:S05]  /*38e0*/  BSYNC B1 ;  /* 0x0000000000017941 */ /* 0x000fea0003800000 */
.L_x_108:
        /* <DEDUP_REMOVED lines=10> */
.L_x_111:
[----:B------:R-:W-:Y:S05]  /*3990*/  BSYNC B1 ;  /* 0x0000000000017941 */ /* 0x000fea0003800000 */
.L_x_110:
[----:B-1----:R-:W-:Y:S01]  /*39a0*/  @!P2 IMAD R11, R60, R153, R10 ;  /* 0x000000993c0ba224 */ /* 0x002fe200078e020a */
[----:B------:R-:W-:Y:S04]  /*39b0*/  BSSY B1, `(.L_x_112) ;  /* 0x0000006000017945 */ /* 0x000fe80003800000 */
[----:B------:R1:W-:Y:S01]  /*39c0*/  @!P2 STG.E.U8 desc[UR36][R4.64+0x48], R11 ;  /* 0x0000480b0400a986 */ /* 0x0003e2000c101124 */
[----:B------:R-:W-:Y:S05]  /*39d0*/  @P3 BRA `(.L_x_113) ;  /* 0x00000000000c3947 */ /* 0x000fea0003800000 */
[----:B------:R-:W1:Y:S02]  /*39e0*/  LDG.E.U8 R164, desc[UR36][R2.64+0x49] ;  /* 0x0000492402a47981 */ /* 0x000e64000c1e1100 */
[----:B-1----:R-:W-:-:S05]  /*39f0*/  PRMT R11, R164, 0x8880, RZ ;  /* 0x00008880a40b7816 */ /* 0x002fca00000000ff */
[----:B------:R-:W-:-:S07]  /*3a00*/  IMAD R10, R11, R152, RZ ;  /* 0x000000980b0a7224 */ /* 0x000fce00078e02ff */
.L_x_113:
[----:B------:R-:W-:Y:S05]  /*3a10*/  BSYNC B1 ;  /* 0x0000000000017941 */ /* 0x000fea0003800000 */
.L_x_112:
[----:B------:R-:W-:Y:S01]  /*3a20*/  @!P3 IMAD R61, R61, R153, R10 ;  /* 0x000000993d3db224 */ /* 0x000fe200078e020a */
[----:B------:R-:W-:Y:S04]  /*3a30*/  BSSY B1, `(.L_x_114) ;  /* 0x0000006000017945 */ /* 0x000fe80003800000 */
[----:B------:R0:W-:Y:S01]  /*3a40*/  @!P3 STG.E.U8 desc[UR36][R4.64+0x49], R61 ;  /* 0x0000493d0400b986 */ /* 0x0001e2000c101124 */
[----:B------:R-:W-:Y:S05]  /*3a50*/  @P4 BRA `(.L_x_115) ;  /* 0x00000000000c4947 */ /* 0x000fea0003800000 */
[----:B------:R-:W1:Y:S02]  /*3a60*/  LDG.E.U8 R164, desc[UR36][R8.64+0x48] ;  /* 0x0000482408a47981 */ /* 0x000e64000c1e1100 */
[----:B-1----:R-:W-:-:S05]  /*3a70*/  PRMT R11, R164, 0x8880, RZ ;  /* 0x00008880a40b7816 */ /* 0x002fca00000000ff */
[----:B------:R-:W-:-:S07]  /*3a80*/  IMAD R10, R11, R152, RZ ;  /* 0x000000980b0a7224 */ /* 0x000fce00078e02ff */
.L_x_115:
[----:B------:R-:W-:Y:S05]  /*3a90*/  BSYNC B1 ;  /* 0x0000000000017941 */ /* 0x000fea0003800000 */
.L_x_114:
        /* <DEDUP_REMOVED lines=10> */
.L_x_117:
[----:B------:R-:W-:Y:S05]  /*3b40*/  BSYNC B1 ;  /* 0x0000000000017941 */ /* 0x000fea0003800000 */
.L_x_116:
[----:B------:R-:W-:Y:S01]  /*3b50*/  @!P2 IMAD R63, R63, R153, R10 ;  /* 0x000000993f3fa224 */ /* 0x000fe200078e020a */
[----:B------:R-:W-:Y:S04]  /*3b60*/  BSSY B1, `(.L_x_118) ;  /* 0x0000006000017945 */ /* 0x000fe80003800000 */
[----:B------:R0:W-:Y:S01]  /*3b70*/  @!P2 STG.E.U8 desc[UR36][R6.64+0x49], R63 ;  /* 0x0000493f0600a986 */ /* 0x0001e2000c101124 */
[----:B------:R-:W-:Y:S05]  /*3b80*/  @P3 BRA `(.L_x_119) ;  /* 0x00000000000c3947 */ /* 0x000fea0003800000 */
[----:B------:R-:W1:Y:S02]  /*3b90*/  LDG.E.U8 R164, desc[UR36][R2.64+0x50] ;  /* 0x0000502402a47981 */ /* 0x000e64000c1e1100 */
[----:B-1----:R-:W-:-:S05]  /*3ba0*/  PRMT R11, R164, 0x8880, RZ ;  /* 0x00008880a40b7816 */ /* 0x002fca00000000ff */
[----:B------:R-:W-:-:S07]  /*3bb0*/  IMAD R10, R11, R152, RZ ;  /* 0x000000980b0a7224 */ /* 0x000fce00078e02ff */
.L_x_119:
[----:B------:R-:W-:Y:S05]  /*3bc0*/  BSYNC B1 ;  /* 0x0000000000017941 */ /* 0x000fea0003800000 */
.L_x_118:
[----:B-1----:R-:W-:Y:S01]  /*3bd0*/  @!P3 IMAD R11, R64, R153, R10 ;  /* 0x00000099400bb224 */ /* 0x002fe200078e020a */
[----:B------:R-:W-:Y:S04]  /*3be0*/  BSSY B1, `(.L_x_120) ;  /* 0x0000006000017945 */ /* 0x000fe80003800000 */
[----:B------:R1:W-:Y:S01]  /*3bf0*/  @!P3 STG.E.U8 desc[UR36][R4.64+0x50], R11 ;  /* 0x0000500b0400b986 */ /* 0x0003e2000c101124 */
[----:B------:R-:W-:Y:S05]  /*3c00*/  @P4 BRA `(.L_x_121) ;  /* 0x00000000000c4947 */ /* 0x000fea0003800000 */
[----:B------:R-:W1:Y:S02]  /*3c10*/  LDG.E.U8 R164, desc[UR36][R2.64+0x51] ;  /* 0x0000512402a47981 */ /* 0x000e64000c1e1100 */
[----:B-1----:R-:W-:-:S05]  /*3c20*/  PRMT R11, R164, 0x8880, RZ ;  /* 0x00008880a40b7816 */ /* 0x002fca00000000ff */
[----:B------:R-:W-:-:S07]  /*3c30*/  IMAD R10, R11, R152, RZ ;  /* 0x000000980b0a7224 */ /* 0x000fce00078e02ff */
.L_x_121:
[----:B------:R-:W-:Y:S05]  /*3c40*/  BSYNC B1 ;  /* 0x0000000000017941 */ /* 0x000fea0003800000 */
.L_x_120:
        /* <DEDUP_REMOVED lines=10> */
.L_x_123:
[----:B------:R-:W-:Y:S05]  /*3cf0*/  BSYNC B1 ;  /* 0x0000000000017941 */ /* 0x000fea0003800000 */
.L_x_122:
[----:B-1----:R-:W-:Y:S01]  /*3d00*/  @!P2 IMAD R11, R66, R153, R10 ;  /* 0x00000099420ba224 */ /* 0x002fe200078e020a */
[----:B------:R-:W-:Y:S04]  /*3d10*/  BSSY B1, `(.L_x_124) ;  /* 0x0000006000017945 */ /* 0x000fe80003800000 */
[----:B------:R1:W-:Y:S01]  /*3d20*/  @!P2 STG.E.U8 desc[UR36][R6.64+0x50], R11 ;  /* 0x0000500b0600a986 */ /* 0x0003e2000c101124 */
[----:B------:R-:W-:Y:S05]  /*3d30*/  @P3 BRA `(.L_x_125) ;  /* 0x00000000000c3947 */ /* 0x000fea0003800000 */
[----:B------:R-:W1:Y:S02]  /*3d40*/  LDG.E.U8 R164, desc[UR36][R8.64+0x51] ;  /* 0x0000512408a47981 */ /* 0x000e64000c1e1100 */
[----:B-1----:R-:W-:-:S05]  /*3d50*/  PRMT R11, R164, 0x8880, RZ ;  /* 0x00008880a40b7816 */ /* 0x002fca00000000ff */
[----:B------:R-:W-:-:S07]  /*3d60*/  IMAD R10, R11, R152, RZ ;  /* 0x000000980b0a7224 */ /* 0x000fce00078e02ff */
.L_x_125:
[----:B------:R-:W-:Y:S05]  /*3d70*/  BSYNC B1 ;  /* 0x0000000000017941 */ /* 0x000fea0003800000 */
.L_x_124:
[----:B------:R-:W-:Y:S01]  /*3d80*/  @!P3 IMAD R67, R67, R153, R10 ;  /* 0x000000994343b224 */ /* 0x000fe200078e020a */
[----:B------:R-:W-:Y:S04]  /*3d90*/  BSSY B1, `(.L_x_126) ;  /* 0x0000006000017945 */ /* 0x000fe80003800000 */
[----:B------:R0:W-:Y:S01]  /*3da0*/  @!P3 STG.E.U8 desc[UR36][R6.64+0x51], R67 ;  /* 0x000051430600b986 */ /* 0x0001e2000c101124 */
[----:B------:R-:W-:Y:S05]  /*3db0*/  @P4 BRA `(.L_x_127) ;  /* 0x00000000000c4947 */ /* 0x000fea0003800000 */
[----:B------:R-:W1:Y:S02]  /*3dc0*/  LDG.E.U8 R164, desc[UR36][R2.64+0x58] ;  /* 0x0000582402a47981 */ /* 0x000e64000c1e1100 */
[----:B-1----:R-:W-:-:S05]  /*3dd0*/  PRMT R11, R164, 0x8880, RZ ;  /* 0x00008880a40b7816 */ /* 0x002fca00000000ff */
[----:B------:R-:W-:-:S07]  /*3de0*/  IMAD R10, R11, R152, RZ ;  /* 0x000000980b0a7224 */ /* 0x000fce00078e02ff */
.L_x_127:
[----:B------:R-:W-:Y:S05]  /*3df0*/  BSYNC B1 ;  /* 0x0000000000017941 */ /* 0x000fea0003800000 */
.L_x_126:
        /* <DEDUP_REMOVED lines=10> */
.L_x_129:
[----:B------:R-:W-:Y:S05]  /*3ea0*/  BSYNC B1 ;  /* 0x0000000000017941 */ /* 0x000fea0003800000 */
.L_x_128:
[----:B------:R-:W-:Y:S01]  /*3eb0*/  @!P2 IMAD R69, R69, R153, R10 ;  /* 0x000000994545a224 */ /* 0x000fe200078e020a */
[----:B------:R-:W-:Y:S04]  /*3ec0*/  BSSY B1, `(.L_x_130) ;  /* 0x0000006000017945 */ /* 0x000fe80003800000 */
[----:B------:R0:W-:Y:S01]  /*3ed0*/  @!P2 STG.E.U8 desc[UR36][R4.64+0x59], R69 ;  /* 0x000059450400a986 */ /* 0x0001e2000c101124 */
[----:B------:R-:W-:Y:S05]  /*3ee0*/  @P3 BRA `(.L_x_131) ;  /* 0x00000000000c3947 */ /* 0x000fea0003800000 */
[----:B------:R-:W1:Y:S02]  /*3ef0*/  LDG.E.U8 R164, desc[UR36][R8.64+0x58] ;  /* 0x0000582408a47981 */ /* 0x000e64000c1e1100 */
[----:B-1----:R-:W-:-:S05]  /*3f00*/  PRMT R11, R164, 0x8880, RZ ;  /* 0x00008880a40b7816 */ /* 0x002fca00000000ff */
[----:B------:R-:W-:-:S07]  /*3f10*/  IMAD R10, R11, R152, RZ ;  /* 0x000000980b0a7224 */ /* 0x000fce00078e02ff */
.L_x_131:
[----:B------:R-:W-:Y:S05]  /*3f20*/  BSYNC B1 ;  /* 0x0000000000017941 */ /* 0x000fea0003800000 */
.L_x_130:
[----:B-1----:R-:W-:Y:S01]  /*3f30*/  @!P3 IMAD R11, R70, R153, R10 ;  /* 0x00000099460bb224 */ /* 0x002fe200078e020a */
[----:B------:R-:W-:Y:S04]  /*3f40*/  BSSY B1, `(.L_x_132) ;  /* 0x0000006000017945 */ /* 0x000fe80003800000 */
[----:B------:R1:W-:Y:S01]  /*3f50*/  @!P3 STG.E.U8 desc[UR36][R6.64+0x58], R11 ;  /* 0x0000580b0600b986 */ /* 0x0003e2000c101124 */
[----:B------:R-:W-:Y:S05]  /*3f60*/  @P4 BRA `(.L_x_133) ;  /* 0x00000000000c4947 */ /* 0x000fea0003800000 */
[----:B------:R-:W1:Y:S02]  /*3f70*/  LDG.E.U8 R164, desc[UR36][R8.64+0x59] ;  /* 0x0000592408a47981 */ /* 0x000e64000c1e1100 */
[----:B-1----:R-:W-:-:S05]  /*3f80*/  PRMT R11, R164, 0x8880, RZ ;  /* 0x00008880a40b7816 */ /* 0x002fca00000000ff */
[----:B------:R-:W-:-:S07]  /*3f90*/  IMAD R10, R11, R152, RZ ;  /* 0x000000980b0a7224 */ /* 0x000fce00078e02ff */
.L_x_133:
[----:B------:R-:W-:Y:S05]  /*3fa0*/  BSYNC B1 ;  /* 0x0000000000017941 */ /* 0x000fea0003800000 */
.L_x_132:
        /* <DEDUP_REMOVED lines=10> */
.L_x_135:
[----:B------:R-:W-:Y:S05]  /*4050*/  BSYNC B1 ;  /* 0x0000000000017941 */ /* 0x000fea0003800000 */
.L_x_134:
[----:B-1----:R-:W-:Y:S01]  /*4060*/  @!P2 IMAD R11, R72, R153, R10 ;  /* 0x00000099480ba224 */ /* 0x002fe200078e020a */
[----:B------:R-:W-:Y:S04]  /*4070*/  BSSY B1, `(.L_x_136) ;  /* 0x0000006000017945 */ /* 0x000fe80003800000 */
[----:B------:R1:W-:Y:S01]  /*4080*/  @!P2 STG.E.U8 desc[UR36][R4.64+0x60], R11 ;  /* 0x0000600b0400a986 */ /* 0x0003e2000c101124 */
[----:B------:R-:W-:Y:S05]  /*4090*/  @P3 BRA `(.L_x_137) ;  /* 0x00000000000c3947 */ /* 0x000fea0003800000 */
[----:B------:R-:W1:Y:S02]  /*40a0*/  LDG.E.U8 R164, desc[UR36][R2.64+0x61] ;  /* 0x0000612402a47981 */ /* 0x000e64000c1e1100 */
[----:B-1----:R-:W-:-:S05]  /*40b0*/  PRMT R11, R164, 0x8880, RZ ;  /* 0x00008880a40b7816 */ /* 0x002fca00000000ff */
[----:B------:R-:W-:-:S07]  /*40c0*/  IMAD R10, R11, R152, RZ ;  /* 0x000000980b0a7224 */ /* 0x000fce00078e02ff */
.L_x_137:
[----:B------:R-:W-:Y:S05]  /*40d0*/  BSYNC B1 ;  /* 0x0000000000017941 */ /* 0x000fea0003800000 */
.L_x_136:
[----:B------:R-:W-:Y:S01]  /*40e0*/  @!P3 IMAD R73, R73, R153, R10 ;  /* 0x000000994949b224 */ /* 0x000fe200078e020a */
[----:B------:R-:W-:Y:S04]  /*40f0*/  BSSY B1, `(.L_x_138) ;  /* 0x0000006000017945 */ /* 0x000fe80003800000 */
[----:B------:R0:W-:Y:S01]  /*4100*/  @!P3 STG.E.U8 desc[UR36][R4.64+0x61], R73 ;  /* 0x000061490400b986 */ /* 0x0001e2000c101124 */
[----:B------:R-:W-:Y:S05]  /*4110*/  @P4 BRA `(.L_x_139) ;  /* 0x00000000000c4947 */ /* 0x000fea0003800000 */
[----:B------:R-:W1:Y:S02]  /*4120*/  LDG.E.U8 R164, desc[UR36][R8.64+0x60] ;  /* 0x0000602408a47981 */ /* 0x000e64000c1e1100 */
[----:B-1----:R-:W-:-:S05]  /*4130*/  PRMT R11, R164, 0x8880, RZ ;  /* 0x00008880a40b7816 */ /* 0x002fca00000000ff */
[----:B------:R-:W-:-:S07]  /*4140*/  IMAD R10, R11, R152, RZ ;  /* 0x000000980b0a7224 */ /* 0x000fce00078e02ff */
.L_x_139:
[----:B------:R-:W-:Y:S05]  /*4150*/  BSYNC B1 ;  /* 0x0000000000017941 */ /* 0x000fea0003800000 */
.L_x_138:
        /* <DEDUP_REMOVED lines=10> */
.L_x_141:
[----:B------:R-:W-:Y:S05]  /*4200*/  BSYNC B1 ;  /* 0x0000000000017941 */ /* 0x000fea0003800000 */
.L_x_140:
[----:B------:R-:W-:Y:S01]  /*4210*/  @!P2 IMAD R75, R75, R153, R10 ;  /* 0x000000994b4ba224 */ /* 0x000fe200078e020a */
[----:B------:R-:W-:Y:S04]  /*4220*/  BSSY B1, `(.L_x_142) ;  /* 0x0000006000017945 */ /* 0x000fe80003800000 */
[----:B------:R0:W-:Y:S01]  /*4230*/  @!P2 STG.E.U8 desc[UR36][R6.64+0x61], R75 ;  /* 0x0000614b0600a986 */ /* 0x0001e2000c101124 */
[----:B------:R-:W-:Y:S05]  /*4240*/  @P3 BRA `(.L_x_143) ;  /* 0x00000000000c3947 */ /* 0x000fea0003800000 */
[----:B------:R-:W1:Y:S02]  /*4250*/  LDG.E.U8 R164, desc[UR36][R2.64+0x68] ;  /* 0x0000682402a47981 */ /* 0x000e64000c1e1100 */
[----:B-1----:R-:W-:-:S05]  /*4260*/  PRMT R11, R164, 0x8880, RZ ;  /* 0x00008880a40b7816 */ /* 0x002fca00000000ff */
[----:B------:R-:W-:-:S07]  /*4270*/  IMAD R10, R11, R152, RZ ;  /* 0x000000980b0a7224 */ /* 0x000fce00078e02ff */
.L_x_143:
[----:B------:R-:W-:Y:S05]  /*4280*/  BSYNC B1 ;  /* 0x0000000000017941 */ /* 0x000fea0003800000 */
.L_x_142:
[----:B-1----:R-:W-:Y:S01]  /*4290*/  @!P3 IMAD R11, R76, R153, R10 ;  /* 0x000000994c0bb224 */ /* 0x002fe200078e020a */
[----:B------:R-:W-:Y:S04]  /*42a0*/  BSSY B1, `(.L_x_144) ;  /* 0x0000006000017945 */ /* 0x000fe80003800000 */
[----:B------:R1:W-:Y:S01]  /*42b0*/  @!P3 STG.E.U8 desc[UR36][R4.64+0x68], R11 ;  /* 0x0000680b0400b986 */ /* 0x0003e2000c101124 */
[----:B------:R-:W-:Y:S05]  /*42c0*/  @P4 BRA `(.L_x_145) ;  /* 0x00000000000c4947 */ /* 0x000fea0003800000 */
[----:B------:R-:W1:Y:S02]  /*42d0*/  LDG.E.U8 R164, desc[UR36][R2.64+0x69] ;  /* 0x0000692402a47981 */ /* 0x000e64000c1e1100 */
[----:B-1----:R-:W-:-:S05]  /*42e0*/  PRMT R11, R164, 0x8880, RZ ;  /* 0x00008880a40b7816 */ /* 0x002fca00000000ff */
[----:B------:R-:W-:-:S07]  /*42f0*/  IMAD R10, R11, R152, RZ ;  /* 0x000000980b0a7224 */ /* 0x000fce00078e02ff */
.L_x_145:
[----:B------:R-:W-:Y:S05]  /*4300*/  BSYNC B1 ;  /* 0x0000000000017941 */ /* 0x000fea0003800000 */
.L_x_144:
        /* <DEDUP_REMOVED lines=10> */
.L_x_147:
[----:B------:R-:W-:Y:S05]  /*43b0*/  BSYNC B1 ;  /* 0x0000000000017941 */ /* 0x000fea0003800000 */
.L_x_146:
[----:B-1----:R-:W-:Y:S01]  /*43c0*/  @!P2 IMAD R11, R78, R153, R10 ;  /* 0x000000994e0ba224 */ /* 0x002fe200078e020a */
[----:B------:R-:W-:Y:S04]  /*43d0*/  BSSY B1, `(.L_x_148) ;  /* 0x0000006000017945 */ /* 0x000fe80003800000 */
[----:B------:R1:W-:Y:S01]  /*43e0*/  @!P2 STG.E.U8 desc[UR36][R6.64+0x68], R11 ;  /* 0x0000680b0600a986 */ /* 0x0003e2000c101124 */
[----:B------:R-:W-:Y:S05]  /*43f0*/  @P3 BRA `(.L_x_149) ;  /* 0x00000000000c3947 */ /* 0x000fea0003800000 */
[----:B------:R-:W1:Y:S02]  /*4400*/  LDG.E.U8 R164, desc[UR36][R8.64+0x69] ;  /* 0x0000692408a47981 */ /* 0x000e64000c1e1100 */
[----:B-1----:R-:W-:-:S05]  /*4410*/  PRMT R11, R164, 0x8880, RZ ;  /* 0x00008880a40b7816 */ /* 0x002fca00000000ff */
[----:B------:R-:W-:-:S07]  /*4420*/  IMAD R10, R11, R152, RZ ;  /* 0x000000980b0a7224 */ /* 0x000fce00078e02ff */
.L_x_149:
[----:B------:R-:W-:Y:S05]  /*4430*/  BSYNC B1 ;  /* 0x0000000000017941 */ /* 0x000fea0003800000 */
.L_x_148:
[----:B------:R-:W-:Y:S01]  /*4440*/  @!P3 IMAD R79, R79, R153, R10 ;  /* 0x000000994f4fb224 */ /* 0x000fe200078e020a */
[----:B------:R-:W-:Y:S04]  /*4450*/  BSSY B1, `(.L_x_150) ;  /* 0x0000006000017945 */ /* 0x000fe80003800000 */
[----:B------:R0:W-:Y:S01]  /*4460*/  @!P3 STG.E.U8 desc[UR36][R6.64+0x69], R79 ;  /* 0x0000694f0600b986 */ /* 0x0001e2000c101124 */
[----:B------:R-:W-:Y:S05]  /*4470*/  @P4 BRA `(.L_x_151) ;  /* 0x00000000000c4947 */ /* 0x000fea0003800000 */
[----:B------:R-:W1:Y:S02]  /*4480*/  LDG.E.U8 R164, desc[UR36][R2.64+0x70] ;  /* 0x0000702402a47981 */ /* 0x000e64000c1e1100 */
[----:B-1----:R-:W-:-:S05]  /*4490*/  PRMT R11, R164, 0x8880, RZ ;  /* 0x00008880a40b7816 */ /* 0x002fca00000000ff */
[----:B------:R-:W-:-:S07]  /*44a0*/  IMAD R10, R11, R152, RZ ;  /* 0x000000980b0a7224 */ /* 0x000fce00078e02ff */
.L_x_151:
[----:B------:R-:W-:Y:S05]  /*44b0*/  BSYNC B1 ;  /* 0x0000000000017941 */ /* 0x000fea0003800000 */
.L_x_150:
        /* <DEDUP_REMOVED lines=10> */
.L_x_153:
[----:B------:R-:W-:Y:S05]  /*4560*/  BSYNC B1 ;  /* 0x0000000000017941 */ /* 0x000fea0003800000 */
.L_x_152:
[----:B------:R-:W-:Y:S01]  /*4570*/  @!P2 IMAD R81, R81, R153, R10 ;  /* 0x000000995151a224 */ /* 0x000fe200078e020a */
[----:B------:R-:W-:Y:S04]  /*4580*/  BSSY B1, `(.L_x_154) ;  /* 0x0000006000017945 */ /* 0x000fe80003800000 */
[----:B------:R0:W-:Y:S01]  /*4590*/  @!P2 STG.E.U8 desc[UR36][R4.64+0x71], R81 ;  /* 0x000071510400a986 */ /* 0x0001e2000c101124 */
[----:B------:R-:W-:Y:S05]  /*45a0*/  @P3 BRA `(.L_x_155) ;  /* 0x00000000000c3947 */ /* 0x000fea0003800000 */
[----:B------:R-:W1:Y:S02]  /*45b0*/  LDG.E.U8 R164, desc[UR36][R8.64+0x70] ;  /* 0x0000702408a47981 */ /* 0x000e64000c1e1100 */
[----:B-1----:R-:W-:-:S05]  /*45c0*/  PRMT R11, R164, 0x8880, RZ ;  /* 0x00008880a40b7816 */ /* 0x002fca00000000ff */
[----:B------:R-:W-:-:S07]  /*45d0*/  IMAD R10, R11, R152, RZ ;  /* 0x000000980b0a7224 */ /* 0x000fce00078e02ff */
.L_x_155:
[----:B------:R-:W-:Y:S05]  /*45e0*/  BSYNC B1 ;  /* 0x0000000000017941 */ /* 0x000fea0003800000 */
.L_x_154:
[----:B-1----:R-:W-:Y:S01]  /*45f0*/  @!P3 IMAD R11, R82, R153, R10 ;  /* 0x00000099520bb224 */ /* 0x002fe200078e020a */
[----:B------:R-:W-:Y:S04]  /*4600*/  BSSY B1, `(.L_x_156) ;  /* 0x0000006000017945 */ /* 0x000fe80003800000 */
[----:B------:R1:W-:Y:S01]  /*4610*/  @!P3 STG.E.U8 desc[UR36][R6.64+0x70], R11 ;  /* 0x0000700b0600b986 */ /* 0x0003e2000c101124 */
[----:B------:R-:W-:Y:S05]  /*4620*/  @P4 BRA `(.L_x_157) ;  /* 0x00000000000c4947 */ /* 0x000fea0003800000 */
[----:B------:R-:W1:Y:S02]  /*4630*/  LDG.E.U8 R164, desc[UR36][R8.64+0x71] ;  /* 0x0000712408a47981 */ /* 0x000e64000c1e1100 */
[----:B-1----:R-:W-:-:S05]  /*4640*/  PRMT R11, R164, 0x8880, RZ ;  /* 0x00008880a40b7816 */ /* 0x002fca00000000ff */
[----:B------:R-:W-:-:S07]  /*4650*/  IMAD R10, R11, R152, RZ ;  /* 0x000000980b0a7224 */ /* 0x000fce00078e02ff */
.L_x_157:
[----:B------:R-:W-:Y:S05]  /*4660*/  BSYNC B1 ;  /* 0x0000000000017941 */ /* 0x000fea0003800000 */
.L_x_156:
        /* <DEDUP_REMOVED lines=10> */
.L_x_159:
[----:B------:R-:W-:Y:S05]  /*4710*/  BSYNC B1 ;  /* 0x0000000000017941 */ /* 0x000fea0003800000 */
.L_x_158:
[----:B-1----:R-:W-:Y:S01]  /*4720*/  @!P2 IMAD R11, R84, R153, R10 ;  /* 0x00000099540ba224 */ /* 0x002fe200078e020a */
[----:B------:R-:W-:Y:S04]  /*4730*/  BSSY B1, `(.L_x_160) ;  /* 0x0000006000017945 */ /* 0x000fe80003800000 */
[----:B------:R1:W-:Y:S01]  /*4740*/  @!P2 STG.E.U8 desc[UR36][R4.64+0x78], R11 ;  /* 0x0000780b0400a986 */ /* 0x0003e2000c101124 */
[----:B------:R-:W-:Y:S05]  /*4750*/  @P3 BRA `(.L_x_161) ;  /* 0x00000000000c3947 */ /* 0x000fea0003800000 */
[----:B------:R-:W1:Y:S02]  /*4760*/  LDG.E.U8 R164, desc[UR36][R2.64+0x79] ;  /* 0x0000792402a47981 */ /* 0x000e64000c1e1100 */
[----:B-1----:R-:W-:-:S05]  /*4770*/  PRMT R11, R164, 0x8880, RZ ;  /* 0x00008880a40b7816 */ /* 0x002fca00000000ff */
[----:B------:R-:W-:-:S07]  /*4780*/  IMAD R10, R11, R152, RZ ;  /* 0x000000980b0a7224 */ /* 0x000fce00078e02ff */
.L_x_161:
[----:B------:R-:W-:Y:S05]  /*4790*/  BSYNC B1 ;  /* 0x0000000000017941 */ /* 0x000fea0003800000 */
.L_x_160:
[----:B------:R-:W-:Y:S01]  /*47a0*/  @!P3 IMAD R85, R85, R153, R10 ;  /* 0x000000995555b224 */ /* 0x000fe200078e020a */
[----:B------:R-:W-:Y:S04]  /*47b0*/  BSSY B1, `(.L_x_162) ;  /* 0x0000006000017945 */ /* 0x000fe80003800000 */
[----:B------:R0:W-:Y:S01]  /*47c0*/  @!P3 STG.E.U8 desc[UR36][R4.64+0x79], R85 ;  /* 0x000079550400b986 */ /* 0x0001e2000c101124 */
[----:B------:R-:W-:Y:S05]  /*47d0*/  @P4 BRA `(.L_x_163) ;  /* 0x00000000000c4947 */ /* 0x000fea0003800000 */
[----:B------:R-:W1:Y:S02]  /*47e0*/  LDG.E.U8 R164, desc[UR36][R8.64+0x78] ;  /* 0x0000782408a47981 */ /* 0x000e64000c1e1100 */
[----:B-1----:R-:W-:-:S05]  /*47f0*/  PRMT R11, R164, 0x8880, RZ ;  /* 0x00008880a40b7816 */ /* 0x002fca00000000ff */
[----:B------:R-:W-:-:S07]  /*4800*/  IMAD R10, R11, R152, RZ ;  /* 0x000000980b0a7224 */ /* 0x000fce00078e02ff */
.L_x_163:
[----:B------:R-:W-:Y:S05]  /*4810*/  BSYNC B1 ;  /* 0x0000000000017941 */ /* 0x000fea0003800000 */
.L_x_162:
        /* <DEDUP_REMOVED lines=10> */
.L_x_165:
[----:B------:R-:W-:Y:S05]  /*48c0*/  BSYNC B1 ;  /* 0x0000000000017941 */ /* 0x000fea0003800000 */
.L_x_164:
[----:B------:R-:W-:Y:S01]  /*48d0*/  @!P2 IMAD R87, R87, R153, R10 ;  /* 0x000000995757a224 */ /* 0x000fe200078e020a */
[----:B------:R-:W-:Y:S04]  /*48e0*/  BSSY B1, `(.L_x_166) ;  /* 0x0000006000017945 */ /* 0x000fe80003800000 */
[----:B------:R0:W-:Y:S01]  /*48f0*/  @!P2 STG.E.U8 desc[UR36][R6.64+0x79], R87 ;  /* 0x000079570600a986 */ /* 0x0001e2000c101124 */
[----:B------:R-:W-:Y:S05]  /*4900*/  @P3 BRA `(.L_x_167) ;  /* 0x00000000000c3947 */ /* 0x000fea0003800000 */
[----:B------:R-:W1:Y:S02]  /*4910*/  LDG.E.U8 R164, desc[UR36][R2.64+0x80] ;  /* 0x0000802402a47981 */ /* 0x000e64000c1e1100 */
[----:B-1----:R-:W-:-:S05]  /*4920*/  PRMT R11, R164, 0x8880, RZ ;  /* 0x00008880a40b7816 */ /* 0x002fca00000000ff */
[----:B------:R-:W-:-:S07]  /*4930*/  IMAD R10, R11, R152, RZ ;  /* 0x000000980b0a7224 */ /* 0x000fce00078e02ff */
.L_x_167:
[----:B------:R-:W-:Y:S05]  /*4940*/  BSYNC B1 ;  /* 0x0000000000017941 */ /* 0x000fea0003800000 */
.L_x_166:
[----:B-1----:R-:W-:Y:S01]  /*4950*/  @!P3 IMAD R11, R88, R153, R10 ;  /* 0x00000099580bb224 */ /* 0x002fe200078e020a */
[----:B------:R-:W-:Y:S04]  /*4960*/  BSSY B1, `(.L_x_168) ;  /* 0x0000006000017945 */ /* 0x000fe80003800000 */
[----:B------:R1:W-:Y:S01]  /*4970*/  @!P3 STG.E.U8 desc[UR36][R4.64+0x80], R11 ;  /* 0x0000800b0400b986 */ /* 0x0003e2000c101124 */
[----:B------:R-:W-:Y:S05]  /*4980*/  @P4 BRA `(.L_x_169) ;  /* 0x00000000000c4947 */ /* 0x000fea0003800000 */
[----:B------:R-:W1:Y:S02]  /*4990*/  LDG.E.U8 R164, desc[UR36][R2.64+0x81] ;  /* 0x0000812402a47981 */ /* 0x000e64000c1e1100 */
[----:B-1----:R-:W-:-:S05]  /*49a0*/  PRMT R11, R164, 0x8880, RZ ;  /* 0x00008880a40b7816 */ /* 0x002fca00000000ff */
[----:B------:R-:W-:-:S07]  /*49b0*/  IMAD R10, R11, R152, RZ ;  /* 0x000000980b0a7224 */ /* 0x000fce00078e02ff */
.L_x_169:
[----:B------:R-:W-:Y:S05]  /*49c0*/  BSYNC B1 ;  /* 0x0000000000017941 */ /* 0x000fea0003800000 */
.L_x_168:
        /* <DEDUP_REMOVED lines=10> */
.L_x_171:
[----:B------:R-:W-:Y:S05]  /*4a70*/  BSYNC B1 ;  /* 0x0000000000017941 */ /* 0x000fea0003800000 */
.L_x_170:
[----:B-1----:R-:W-:Y:S01]  /*4a80*/  @!P2 IMAD R11, R90, R153, R10 ;  /* 0x000000995a0ba224 */ /* 0x002fe200078e020a */
[----:B------:R-:W-:Y:S04]  /*4a90*/  BSSY B1, `(.L_x_172) ;  /* 0x0000006000017945 */ /* 0x000fe80003800000 */
[----:B------:R1:W-:Y:S01]  /*4aa0*/  @!P2 STG.E.U8 desc[UR36][R6.64+0x80], R11 ;  /* 0x0000800b0600a986 */ /* 0x0003e2000c101124 */
[----:B------:R-:W-:Y:S05]  /*4ab0*/  @P3 BRA `(.L_x_173) ;  /* 0x00000000000c3947 */ /* 0x000fea0003800000 */
[----:B------:R-:W1:Y:S02]  /*4ac0*/  LDG.E.U8 R164, desc[UR36][R8.64+0x81] ;  /* 0x0000812408a47981 */ /* 0x000e64000c1e1100 */
[----:B-1----:R-:W-:-:S05]  /*4ad0*/  PRMT R11, R164, 0x8880, RZ ;  /* 0x00008880a40b7816 */ /* 0x002fca00000000ff */
[----:B------:R-:W-:-:S07]  /*4ae0*/  IMAD R10, R11, R152, RZ ;  /* 0x000000980b0a7224 */ /* 0x000fce00078e02ff */
.L_x_173:
[----:B------:R-:W-:Y:S05]  /*4af0*/  BSYNC B1 ;  /* 0x0000000000017941 */ /* 0x000fea0003800000 */
.L_x_172:
[----:B------:R-:W-:Y:S01]  /*4b00*/  @!P3 IMAD R91, R91, R153, R10 ;  /* 0x000000995b5bb224 */ /* 0x000fe200078e020a */
[----:B------:R-:W-:Y:S04]  /*4b10*/  BSSY B1, `(.L_x_174) ;  /* 0x0000006000017945 */ /* 0x000fe80003800000 */
[----:B------:R0:W-:Y:S01]  /*4b20*/  @!P3 STG.E.U8 desc[UR36][R6.64+0x81], R91 ;  /* 0x0000815b0600b986 */ /* 0x0001e2000c101124 */
[----:B------:R-:W-:Y:S05]  /*4b30*/  @P4 BRA `(.L_x_175) ;  /* 0x00000000000c4947 */ /* 0x000fea0003800000 */
[----:B------:R-:W1:Y:S02]  /*4b40*/  LDG.E.U8 R164, desc[UR36][R2.64+0x88] ;  /* 0x0000882402a47981 */ /* 0x000e64000c1e1100 */
[----:B-1----:R-:W-:-:S05]  /*4b50*/  PRMT R11, R164, 0x8880, RZ ;  /* 0x00008880a40b7816 */ /* 0x002fca00000000ff */
[----:B------:R-:W-:-:S07]  /*4b60*/  IMAD R10, R11, R152, RZ ;  /* 0x000000980b0a7224 */ /* 0x000fce00078e02ff */
.L_x_175:
[----:B------:R-:W-:Y:S05]  /*4b70*/  BSYNC B1 ;  /* 0x0000000000017941 */ /* 0x000fea0003800000 */
.L_x_174:
        /* <DEDUP_REMOVED lines=10> */
.L_x_177:
[----:B------:R-:W-:Y:S05]  /*4c20*/  BSYNC B1 ;  /* 0x0000000000017941 */ /* 0x000fea0003800000 */
.L_x_176:
[----:B------:R-:W-:Y:S01]  /*4c30*/  @!P2 IMAD R93, R93, R153, R10 ;  /* 0x000000995d5da224 */ /* 0x000fe200078e020a */
[----:B------:R-:W-:Y:S04]  /*4c40*/  BSSY B1, `(.L_x_178) ;  /* 0x0000006000017945 */ /* 0x000fe80003800000 */
[----:B------:R0:W-:Y:S01]  /*4c50*/  @!P2 STG.E.U8 desc[UR36][R4.64+0x89], R93 ;  /* 0x0000895d0400a986 */ /* 0x0001e2000c101124 */
[----:B------:R-:W-:Y:S05]  /*4c60*/  @P3 BRA `(.L_x_179) ;  /* 0x00000000000c3947 */ /* 0x000fea0003800000 */
[----:B------:R-:W1:Y:S02]  /*4c70*/  LDG.E.U8 R164, desc[UR36][R8.64+0x88] ;  /* 0x0000882408a47981 */ /* 0x000e64000c1e1100 */
[----:B-1----:R-:W-:-:S05]  /*4c80*/  PRMT R11, R164, 0x8880, RZ ;  /* 0x00008880a40b7816 */ /* 0x002fca00000000ff */
[----:B------:R-:W-:-:S07]  /*4c90*/  IMAD R10, R11, R152, RZ ;  /* 0x000000980b0a7224 */ /* 0x000fce00078e02ff */
.L_x_179:
[----:B------:R-:W-:Y:S05]  /*4ca0*/  BSYNC B1 ;  /* 0x0000000000017941 */ /* 0x000fea0003800000 */
.L_x_178:
[----:B-1----:R-:W-:Y:S01]  /*4cb0*/  @!P3 IMAD R11, R94, R153, R10 ;  /* 0x000000995e0bb224 */ /* 0x002fe200078e020a */
[----:B------:R-:W-:Y:S04]  /*4cc0*/  BSSY B1, `(.L_x_180) ;  /* 0x0000006000017945 */ /* 0x000fe80003800000 */
[----:B------:R1:W-:Y:S01]  /*4cd0*/  @!P3 STG.E.U8 desc[UR36][R6.64+0x88], R11 ;  /* 0x0000880b0600b986 */ /* 0x0003e2000c101124 */
[----:B------:R-:W-:Y:S05]  /*4ce0*/  @P4 BRA `(.L_x_181) ;  /* 0x00000000000c4947 */ /* 0x000fea0003800000 */
[----:B------:R-:W1:Y:S02]  /*4cf0*/  LDG.E.U8 R164, desc[UR36][R8.64+0x89] ;  /* 0x0000892408a47981 */ /* 0x000e64000c1e1100 */
[----:B-1----:R-:W-:-:S05]  /*4d00*/  PRMT R11, R164, 0x8880, RZ ;  /* 0x00008880a40b7816 */ /* 0x002fca00000000ff */
[----:B------:R-:W-:-:S07]  /*4d10*/  IMAD R10, R11, R152, RZ ;  /* 0x000000980b0a7224 */ /* 0x000fce00078e02ff */
.L_x_181:
[----:B------:R-:W-:Y:S05]  /*4d20*/  BSYNC B1 ;  /* 0x0000000000017941 */ /* 0x000fea0003800000 */
.L_x_180:
        /* <DEDUP_REMOVED lines=10> */
.L_x_183:
[----:B------:R-:W-:Y:S05]  /*4dd0*/  BSYNC B1 ;  /* 0x0000000000017941 */ /* 0x000fea0003800000 */
.L_x_182:
[----:B-1----:R-:W-:Y:S01]  /*4de0*/  @!P2 IMAD R11, R96, R153, R10 ;  /* 0x00000099600ba224 */ /* 0x002fe200078e020a */
[----:B------:R-:W-:Y:S04]  /*4df0*/  BSSY B1, `(.L_x_184) ;  /* 0x0000006000017945 */ /* 0x000fe80003800000 */
[----:B------:R1:W-:Y:S01]  /*4e00*/  @!P2 STG.E.U8 desc[UR36][R4.64+0x90], R11 ;  /* 0x0000900b0400a986 */ /* 0x0003e2000c101124 */
[----:B------:R-:W-:Y:S05]  /*4e10*/  @P3 BRA `(.L_x_185) ;  /* 0x00000000000c3947 */ /* 0x000fea0003800000 */
[----:B------:R-:W1:Y:S02]  /*4e20*/  LDG.E.U8 R164, desc[UR36][R2.64+0x91] ;  /* 0x0000912402a47981 */ /* 0x000e64000c1e1100 */
[----:B-1----:R-:W-:-:S05]  /*4e30*/  PRMT R11, R164, 0x8880, RZ ;  /* 0x00008880a40b7816 */ /* 0x002fca00000000ff */
[----:B------:R-:W-:-:S07]  /*4e40*/  IMAD R10, R11, R152, RZ ;  /* 0x000000980b0a7224 */ /* 0x000fce00078e02ff */
.L_x_185:
[----:B------:R-:W-:Y:S05]  /*4e50*/  BSYNC B1 ;  /* 0x0000000000017941 */ /* 0x000fea0003800000 */
.L_x_184:
[----:B------:R-:W-:Y:S01]  /*4e60*/  @!P3 IMAD R97, R97, R153, R10 ;  /* 0x000000996161b224 */ /* 0x000fe200078e020a */
[----:B------:R-:W-:Y:S04]  /*4e70*/  BSSY B1, `(.L_x_186) ;  /* 0x0000006000017945 */ /* 0x000fe80003800000 */
[----:B------:R0:W-:Y:S01]  /*4e80*/  @!P3 STG.E.U8 desc[UR36][R4.64+0x91], R97 ;  /* 0x000091610400b986 */ /* 0x0001e2000c101124 */
[----:B------:R-:W-:Y:S05]  /*4e90*/  @P4 BRA `(.L_x_187) ;  /* 0x00000000000c4947 */ /* 0x000fea0003800000 */
[----:B------:R-:W1:Y:S02]  /*4ea0*/  LDG.E.U8 R164, desc[UR36][R8.64+0x90] ;  /* 0x0000902408a47981 */ /* 0x000e64000c1e1100 */
[----:B-1----:R-:W-:-:S05]  /*4eb0*/  PRMT R11, R164, 0x8880, RZ ;  /* 0x00008880a40b7816 */ /* 0x002fca00000000ff */
[----:B------:R-:W-:-:S07]  /*4ec0*/  IMAD R10, R11, R152, RZ ;  /* 0x000000980b0a7224 */ /* 0x000fce00078e02ff */
.L_x_187:
[----:B------:R-:W-:Y:S05]  /*4ed0*/  BSYNC B1 ;  /* 0x0000000000017941 */ /* 0x000fea0003800000 */
.L_x_186:
        /* <DEDUP_REMOVED lines=10> */
.L_x_189:
[----:B------:R-:W-:Y:S05]  /*4f80*/  BSYNC B1 ;  /* 0x0000000000017941 */ /* 0x000fea0003800000 */
.L_x_188:
[----:B------:R-:W-:Y:S01]  /*4f90*/  @!P2 IMAD R99, R99, R153, R10 ;  /* 0x000000996363a224 */ /* 0x000fe200078e020a */
[----:B------:R-:W-:Y:S04]  /*4fa0*/  BSSY B1, `(.L_x_190) ;  /* 0x0000006000017945 */ /* 0x000fe80003800000 */
[----:B------:R0:W-:Y:S01]  /*4fb0*/  @!P2 STG.E.U8 desc[UR36][R6.64+0x91], R99 ;  /* 0x000091630600a986 */ /* 0x0001e2000c101124 */
[----:B------:R-:W-:Y:S05]  /*4fc0*/  @P3 BRA `(.L_x_191) ;  /* 0x00000000000c3947 */ /* 0x000fea0003800000 */
[----:B------:R-:W1:Y:S02]  /*4fd0*/  LDG.E.U8 R164, desc[UR36][R2.64+0x98] ;  /* 0x0000982402a47981 */ /* 0x000e64000c1e1100 */
[----:B-1----:R-:W-:-:S05]  /*4fe0*/  PRMT R11, R164, 0x8880, RZ ;  /* 0x00008880a40b7816 */ /* 0x002fca00000000ff */
[----:B------:R-:W-:-:S07]  /*4ff0*/  IMAD R10, R11, R152, RZ ;  /* 0x000000980b0a7224 */ /* 0x000fce00078e02ff */
.L_x_191:
[----:B------:R-:W-:Y:S05]  /*5000*/  BSYNC B1 ;  /* 0x0000000000017941 */ /* 0x000fea0003800000 */
.L_x_190:
[----:B-1----:R-:W-:Y:S01]  /*5010*/  @!P3 IMAD R11, R100, R153, R10 ;  /* 0x00000099640bb224 */ /* 0x002fe200078e020a */
[----:B------:R-:W-:Y:S04]  /*5020*/  BSSY B1, `(.L_x_192) ;  /* 0x0000006000017945 */ /* 0x000fe80003800000 */
[----:B------:R1:W-:Y:S01]  /*5030*/  @!P3 STG.E.U8 desc[UR36][R4.64+0x98], R11 ;  /* 0x0000980b0400b986 */ /* 0x0003e2000c101124 */
[----:B------:R-:W-:Y:S05]  /*5040*/  @P4 BRA `(.L_x_193) ;  /* 0x00000000000c4947 */ /* 0x000fea0003800000 */
[----:B------:R-:W1:Y:S02]  /*5050*/  LDG.E.U8 R164, desc[UR36][R2.64+0x99] ;  /* 0x0000992402a47981 */ /* 0x000e64000c1e1100 */
[----:B-1----:R-:W-:-:S05]  /*5060*/  PRMT R11, R164, 0x8880, RZ ;  /* 0x00008880a40b7816 */ /* 0x002fca00000000ff */
[----:B------:R-:W-:-:S07]  /*5070*/  IMAD R10, R11, R152, RZ ;  /* 0x000000980b0a7224 */ /* 0x000fce00078e02ff */
.L_x_193:
[----:B------:R-:W-:Y:S05]  /*5080*/  BSYNC B1 ;  /* 0x0000000000017941 */ /* 0x000fea0003800000 */
.L_x_192:
        /* <DEDUP_REMOVED lines=10> */
.L_x_195:
[----:B------:R-:W-:Y:S05]  /*5130*/  BSYNC B1 ;  /* 0x0000000000017941 */ /* 0x000fea0003800000 */
.L_x_194:
[----:B-1----:R-:W-:Y:S01]  /*5140*/  @!P2 IMAD R11, R102, R153, R10 ;  /* 0x00000099660ba224 */ /* 0x002fe200078e020a */
[----:B------:R-:W-:Y:S04]  /*5150*/  BSSY B1, `(.L_x_196) ;  /* 0x0000006000017945 */ /* 0x000fe80003800000 */
[----:B------:R1:W-:Y:S01]  /*5160*/  @!P2 STG.E.U8 desc[UR36][R6.64+0x98], R11 ;  /* 0x0000980b0600a986 */ /* 0x0003e2000c101124 */
[----:B------:R-:W-:Y:S05]  /*5170*/  @P3 BRA `(.L_x_197) ;  /* 0x00000000000c3947 */ /* 0x000fea0003800000 */
[----:B------:R-:W1:Y:S02]  /*5180*/  LDG.E.U8 R164, desc[UR36][R8.64+0x99] ;  /* 0x0000992408a47981 */ /* 0x000e64000c1e1100 */
[----:B-1----:R-:W-:-:S05]  /*5190*/  PRMT R11, R164, 0x8880, RZ ;  /* 0x00008880a40b7816 */ /* 0x002fca00000000ff */
[----:B------:R-:W-:-:S07]  /*51a0*/  IMAD R10, R11, R152, RZ ;  /* 0x000000980b0a7224 */ /* 0x000fce00078e02ff */
.L_x_197:
[----:B------:R-:W-:Y:S05]  /*51b0*/  BSYNC B1 ;  /* 0x0000000000017941 */ /* 0x000fea0003800000 */
.L_x_196:
[----:B------:R-:W-:Y:S01]  /*51c0*/  @!P3 IMAD R103, R103, R153, R10 ;  /* 0x000000996767b224 */ /* 0x000fe200078e020a */
[----:B------:R-:W-:Y:S04]  /*51d0*/  BSSY B1, `(.L_x_198) ;  /* 0x0000006000017945 */ /* 0x000fe80003800000 */
[----:B------:R0:W-:Y:S01]  /*51e0*/  @!P3 STG.E.U8 desc[UR36][R6.64+0x99], R103 ;  /* 0x000099670600b986 */ /* 0x0001e2000c101124 */
[----:B------:R-:W-:Y:S05]  /*51f0*/  @P4 BRA `(.L_x_199) ;  /* 0x00000000000c4947 */ /* 0x000fea0003800000 */
[----:B------:R-:W1:Y:S02]  /*5200*/  LDG.E.U8 R164, desc[UR36][R2.64+0xa0] ;  /* 0x0000a02402a47981 */ /* 0x000e64000c1e1100 */
[----:B-1----:R-:W-:-:S05]  /*5210*/  PRMT R11, R164, 0x8880, RZ ;  /* 0x00008880a40b7816 */ /* 0x002fca00000000ff */
[----:B------:R-:W-:-:S07]  /*5220*/  IMAD R10, R11, R152, RZ ;  /* 0x000000980b0a7224 */ /* 0x000fce00078e02ff */
.L_x_199:
[----:B------:R-:W-:Y:S05]  /*5230*/  BSYNC B1 ;  /* 0x0000000000017941 */ /* 0x000fea0003800000 */
.L_x_198:
        /* <DEDUP_REMOVED lines=10> */
.L_x_201:
[----:B------:R-:W-:Y:S05]  /*52e0*/  BSYNC B1 ;  /* 0x0000000000017941 */ /* 0x000fea0003800000 */
.L_x_200:
[----:B------:R-:W-:Y:S01]  /*52f0*/  @!P2 IMAD R105, R105, R153, R10 ;  /* 0x000000996969a224 */ /* 0x000fe200078e020a */
[----:B------:R-:W-:Y:S04]  /*5300*/  BSSY B1, `(.L_x_202) ;  /* 0x0000006000017945 */ /* 0x000fe80003800000 */
[----:B------:R0:W-:Y:S01]  /*5310*/  @!P2 STG.E.U8 desc[UR36][R4.64+0xa1], R105 ;  /* 0x0000a1690400a986 */ /* 0x0001e2000c101124 */
[----:B------:R-:W-:Y:S05]  /*5320*/  @P3 BRA `(.L_x_203) ;  /* 0x00000000000c3947 */ /* 0x000fea0003800000 */
[----:B------:R-:W1:Y:S02]  /*5330*/  LDG.E.U8 R164, desc[UR36][R8.64+0xa0] ;  /* 0x0000a02408a47981 */ /* 0x000e64000c1e1100 */
[----:B-1----:R-:W-:-:S05]  /*5340*/  PRMT R11, R164, 0x8880, RZ ;  /* 0x00008880a40b7816 */ /* 0x002fca00000000ff */
[----:B------:R-:W-:-:S07]  /*5350*/  IMAD R10, R11, R152, RZ ;  /* 0x000000980b0a7224 */ /* 0x000fce00078e02ff */
.L_x_203:
[----:B------:R-:W-:Y:S05]  /*5360*/  BSYNC B1 ;  /* 0x0000000000017941 */ /* 0x000fea0003800000 */
.L_x_202:
[----:B-1----:R-:W-:Y:S01]  /*5370*/  @!P3 IMAD R11, R106, R153, R10 ;  /* 0x000000996a0bb224 */ /* 0x002fe200078e020a */
[----:B------:R-:W-:Y:S04]  /*5380*/  BSSY B1, `(.L_x_204) ;  /* 0x0000006000017945 */ /* 0x000fe80003800000 */
[----:B------:R1:W-:Y:S01]  /*5390*/  @!P3 STG.E.U8 desc[UR36][R6.64+0xa0], R11 ;  /* 0x0000a00b0600b986 */ /* 0x0003e2000c101124 */
[----:B------:R-:W-:Y:S05]  /*53a0*/  @P4 BRA `(.L_x_205) ;  /* 0x00000000000c4947 */ /* 0x000fea0003800000 */
[----:B------:R-:W1:Y:S02]  /*53b0*/  LDG.E.U8 R164, desc[UR36][R8.64+0xa1] ;  /* 0x0000a12408a47981 */ /* 0x000e64000c1e1100 */
[----:B-1----:R-:W-:-:S05]  /*53c0*/  PRMT R11, R164, 0x8880, RZ ;  /* 0x00008880a40b7816 */ /* 0x002fca00000000ff */
[----:B------:R-:W-:-:S07]  /*53d0*/  IMAD R10, R11, R152, RZ ;  /* 0x000000980b0a7224 */ /* 0x000fce00078e02ff */
.L_x_205:
[----:B------:R-:W-:Y:S05]  /*53e0*/  BSYNC B1 ;  /* 0x0000000000017941 */ /* 0x000fea0003800000 */
.L_x_204:
        /* <DEDUP_REMOVED lines=10> */
.L_x_207:
[----:B------:R-:W-:Y:S05]  /*5490*/  BSYNC B1 ;  /* 0x0000000000017941 */ /* 0x000fea0003800000 */
.L_x_206:
[----:B-1----:R-:W-:Y:S01]  /*54a0*/  @!P2 IMAD R11, R108, R153, R10 ;  /* 0x000000996c0ba224 */ /* 0x002fe200078e020a */
[----:B------:R-:W-:Y:S04]  /*54b0*/  BSSY B1, `(.L_x_208) ;  /* 0x0000006000017945 */ /* 0x000fe80003800000 */
[----:B------:R1:W-:Y:S01]  /*54c0*/  @!P2 STG.E.U8 desc[UR36][R4.64+0xa8], R11 ;  /* 0x0000a80b0400a986 */ /* 0x0003e2000c101124 */
[----:B------:R-:W-:Y:S05]  /*54d0*/  @P3 BRA `(.L_x_209) ;  /* 0x00000000000c3947 */ /* 0x000fea0003800000 */
[----:B------:R-:W1:Y:S02]  /*54e0*/  LDG.E.U8 R164, desc[UR36][R2.64+0xa9] ;  /* 0x0000a92402a47981 */ /* 0x000e64000c1e1100 */
[----:B-1----:R-:W-:-:S05]  /*54f0*/  PRMT R11, R164, 0x8880, RZ ;  /* 0x00008880a40b7816 */ /* 0x002fca00000000ff */
[----:B------:R-:W-:-:S07]  /*5500*/  IMAD R10, R11, R152, RZ ;  /* 0x000000980b0a7224 */ /* 0x000fce00078e02ff */
.L_x_209:
[----:B------:R-:W-:Y:S05]  /*5510*/  BSYNC B1 ;  /* 0x0000000000017941 */ /* 0x000fea0003800000 */
.L_x_208:
[----:B------:R-:W-:Y:S01]  /*5520*/  @!P3 IMAD R109, R109, R153, R10 ;  /* 0x000000996d6db224 */ /* 0x000fe200078e020a */
[----:B------:R-:W-:Y:S04]  /*5530*/  BSSY B1, `(.L_x_210) ;  /* 0x0000006000017945 */ /* 0x000fe80003800000 */
[----:B------:R0:W-:Y:S01]  /*5540*/  @!P3 STG.E.U8 desc[UR36][R4.64+0xa9], R109 ;  /* 0x0000a96d0400b986 */ /* 0x0001e2000c101124 */
[----:B------:R-:W-:Y:S05]  /*5550*/  @P4 BRA `(.L_x_211) ;  /* 0x00000000000c4947 */ /* 0x000fea0003800000 */
[----:B------:R-:W1:Y:S02]  /*5560*/  LDG.E.U8 R164, desc[UR36][R8.64+0xa8] ;  /* 0x0000a82408a47981 */ /* 0x000e64000c1e1100 */
[----:B-1----:R-:W-:-:S05]  /*5570*/  PRMT R11, R164, 0x8880, RZ ;  /* 0x00008880a40b7816 */ /* 0x002fca00000000ff */
[----:B------:R-:W-:-:S07]  /*5580*/  IMAD R10, R11, R152, RZ ;  /* 0x000000980b0a7224 */ /* 0x000fce00078e02ff */
.L_x_211:
[----:B------:R-:W-:Y:S05]  /*5590*/  BSYNC B1 ;  /* 0x0000000000017941 */ /* 0x000fea0003800000 */
.L_x_210:
        /* <DEDUP_REMOVED lines=10> */
.L_x_213:
[----:B------:R-:W-:Y:S05]  /*5640*/  BSYNC B1 ;  /* 0x0000000000017941 */ /* 0x000fea0003800000 */
.L_x_212:
[----:B------:R-:W-:Y:S01]  /*5650*/  @!P2 IMAD R111, R111, R153, R10 ;  /* 0x000000996f6fa224 */ /* 0x000fe200078e020a */
[----:B------:R-:W-:Y:S04]  /*5660*/  BSSY B1, `(.L_x_214) ;  /* 0x0000006000017945 */ /* 0x000fe80003800000 */
[----:B------:R0:W-:Y:S01]  /*5670*/  @!P2 STG.E.U8 desc[UR36][R6.64+0xa9], R111 ;  /* 0x0000a96f0600a986 */ /* 0x0001e2000c101124 */
[----:B------:R-:W-:Y:S05]  /*5680*/  @P3 BRA `(.L_x_215) ;  /* 0x00000000000c3947 */ /* 0x000fea0003800000 */
[----:B------:R-:W1:Y:S02]  /*5690*/  LDG.E.U8 R164, desc[UR36][R2.64+0xb0] ;  /* 0x0000b02402a47981 */ /* 0x000e64000c1e1100 */
[----:B-1----:R-:W-:-:S05]  /*56a0*/  PRMT R11, R164, 0x8880, RZ ;  /* 0x00008880a40b7816 */ /* 0x002fca00000000ff */
[----:B------:R-:W-:-:S07]  /*56b0*/  IMAD R10, R11, R152, RZ ;  /* 0x000000980b0a7224 */ /* 0x000fce00078e02ff */
.L_x_215:
[----:B------:R-:W-:Y:S05]  /*56c0*/  BSYNC B1 ;  /* 0x0000000000017941 */ /* 0x000fea0003800000 */
.L_x_214:
[----:B-1----:R-:W-:Y:S01]  /*56d0*/  @!P3 IMAD R11, R112, R153, R10 ;  /* 0x00000099700bb224 */ /* 0x002fe200078e020a */
[----:B------:R-:W-:Y:S04]  /*56e0*/  BSSY B1, `(.L_x_216) ;  /* 0x0000006000017945 */ /* 0x000fe80003800000 */
[----:B------:R1:W-:Y:S01]  /*56f0*/  @!P3 STG.E.U8 desc[UR36][R4.64+0xb0], R11 ;  /* 0x0000b00b0400b986 */ /* 0x0003e2000c101124 */
[----:B------:R-:W-:Y:S05]  /*5700*/  @P4 BRA `(.L_x_217) ;  /* 0x00000000000c4947 */ /* 0x000fea0003800000 */
[----:B------:R-:W1:Y:S02]  /*5710*/  LDG.E.U8 R164, desc[UR36][R2.64+0xb1] ;  /* 0x0000b12402a47981 */ /* 0x000e64000c1e1100 */
[----:B-1----:R-:W-:-:S05]  /*5720*/  PRMT R11, R164, 0x8880, RZ ;  /* 0x00008880a40b7816 */ /* 0x002fca00000000ff */
[----:B------:R-:W-:-:S07]  /*5730*/  IMAD R10, R11, R152, RZ ;  /* 0x000000980b0a7224 */ /* 0x000fce00078e02ff */
.L_x_217:
[----:B------:R-:W-:Y:S05]  /*5740*/  BSYNC B1 ;  /* 0x0000000000017941 */ /* 0x000fea0003800000 */
.L_x_216:
        /* <DEDUP_REMOVED lines=10> */
.L_x_219:
[----:B------:R-:W-:Y:S05]  /*57f0*/  BSYNC B1 ;  /* 0x0000000000017941 */ /* 0x000fea0003800000 */
.L_x_218:
[----:B-1----:R-:W-:Y:S01]  /*5800*/  @!P2 IMAD R11, R114, R153, R10 ;  /* 0x00000099720ba224 */ /* 0x002fe200078e020a */
[----:B------:R-:W-:Y:S04]  /*5810*/  BSSY B1, `(.L_x_220) ;  /* 0x0000006000017945 */ /* 0x000fe80003800000 */
[----:B------:R1:W-:Y:S01]  /*5820*/  @!P2 STG.E.U8 desc[UR36][R6.64+0xb0], R11 ;  /* 0x0000b00b0600a986 */ /* 0x0003e2000c101124 */
[----:B------:R-:W-:Y:S05]  /*5830*/  @P3 BRA `(.L_x_221) ;  /* 0x00000000000c3947 */ /* 0x000fea0003800000 */
[----:B------:R-:W1:Y:S02]  /*5840*/  LDG.E.U8 R164, desc[UR36][R8.64+0xb1] ;  /* 0x0000b12408a47981 */ /* 0x000e64000c1e1100 */
[----:B-1----:R-:W-:-:S05]  /*5850*/  PRMT R11, R164, 0x8880, RZ ;  /* 0x00008880a40b7816 */ /* 0x002fca00000000ff */
[----:B------:R-:W-:-:S07]  /*5860*/  IMAD R10, R11, R152, RZ ;  /* 0x000000980b0a7224 */ /* 0x000fce00078e02ff */
.L_x_221:
[----:B------:R-:W-:Y:S05]  /*5870*/  BSYNC B1 ;  /* 0x0000000000017941 */ /* 0x000fea0003800000 */
.L_x_220:
[----:B------:R-:W-:Y:S01]  /*5880*/  @!P3 IMAD R115, R115, R153, R10 ;  /* 0x000000997373b224 */ /* 0x000fe200078e020a */
[----:B------:R-:W-:Y:S04]  /*5890*/  BSSY B1, `(.L_x_222) ;  /* 0x0000006000017945 */ /* 0x000fe80003800000 */
[----:B------:R0:W-:Y:S01]  /*58a0*/  @!P3 STG.E.U8 desc[UR36][R6.64+0xb1], R115 ;  /* 0x0000b1730600b986 */ /* 0x0001e2000c101124 */
[----:B------:R-:W-:Y:S05]  /*58b0*/  @P4 BRA `(.L_x_223) ;  /* 0x00000000000c4947 */ /* 0x000fea0003800000 */
[----:B------:R-:W1:Y:S02]  /*58c0*/  LDG.E.U8 R164, desc[UR36][R2.64+0xb8] ;  /* 0x0000b82402a47981 */ /* 0x000e64000c1e1100 */
[----:B-1----:R-:W-:-:S05]  /*58d0*/  PRMT R11, R164, 0x8880, RZ ;  /* 0x00008880a40b7816 */ /* 0x002fca00000000ff */
[----:B------:R-:W-:-:S07]  /*58e0*/  IMAD R10, R11, R152, RZ ;  /* 0x000000980b0a7224 */ /* 0x000fce00078e02ff */
.L_x_223:
[----:B------:R-:W-:Y:S05]  /*58f0*/  BSYNC B1 ;  /* 0x0000000000017941 */ /* 0x000fea0003800000 */
.L_x_222:
        /* <DEDUP_REMOVED lines=10> */
.L_x_225:
[----:B------:R-:W-:Y:S05]  /*59a0*/  BSYNC B1 ;  /* 0x0000000000017941 */ /* 0x000fea0003800000 */
.L_x_224:
[----:B------:R-:W-:Y:S01]  /*59b0*/  @!P2 IMAD R117, R117, R153, R10 ;  /* 0x000000997575a224 */ /* 0x000fe200078e020a */
[----:B------:R-:W-:Y:S04]  /*59c0*/  BSSY B1, `(.L_x_226) ;  /* 0x0000006000017945 */ /* 0x000fe80003800000 */
[----:B------:R0:W-:Y:S01]  /*59d0*/  @!P2 STG.E.U8 desc[UR36][R4.64+0xb9], R117 ;  /* 0x0000b9750400a986 */ /* 0x0001e2000c101124 */
[----:B------:R-:W-:Y:S05]  /*59e0*/  @P3 BRA `(.L_x_227) ;  /* 0x00000000000c3947 */ /* 0x000fea0003800000 */
[----:B------:R-:W1:Y:S02]  /*59f0*/  LDG.E.U8 R164, desc[UR36][R8.64+0xb8] ;  /* 0x0000b82408a47981 */ /* 0x000e64000c1e1100 */
[----:B-1----:R-:W-:-:S05]  /*5a00*/  PRMT R11, R164, 0x8880, RZ ;  /* 0x00008880a40b7816 */ /* 0x002fca00000000ff */
[----:B------:R-:W-:-:S07]  /*5a10*/  IMAD R10, R11, R152, RZ ;  /* 0x000000980b0a7224 */ /* 0x000fce00078e02ff */
.L_x_227:
[----:B------:R-:W-:Y:S05]  /*5a20*/  BSYNC B1 ;  /* 0x0000000000017941 */ /* 0x000fea0003800000 */
.L_x_226:
[----:B-1----:R-:W-:Y:S01]  /*5a30*/  @!P3 IMAD R11, R118, R153, R10 ;  /* 0x00000099760bb224 */ /* 0x002fe200078e020a */
[----:B------:R-:W-:Y:S04]  /*5a40*/  BSSY B1, `(.L_x_228) ;  /* 0x0000006000017945 */ /* 0x000fe80003800000 */
[----:B------:R1:W-:Y:S01]  /*5a50*/  @!P3 STG.E.U8 desc[UR36][R6.64+0xb8], R11 ;  /* 0x0000b80b0600b986 */ /* 0x0003e2000c101124 */
[----:B------:R-:W-:Y:S05]  /*5a60*/  @P4 BRA `(.L_x_229) ;  /* 0x00000000000c4947 */ /* 0x000fea0003800000 */
[----:B------:R-:W1:Y:S02]  /*5a70*/  LDG.E.U8 R164, desc[UR36][R8.64+0xb9] ;  /* 0x0000b92408a47981 */ /* 0x000e64000c1e1100 */
[----:B-1----:R-:W-:-:S05]  /*5a80*/  PRMT R11, R164, 0x8880, RZ ;  /* 0x00008880a40b7816 */ /* 0x002fca00000000ff */
[----:B------:R-:W-:-:S07]  /*5a90*/  IMAD R10, R11, R152, RZ ;  /* 0x000000980b0a7224 */ /* 0x000fce00078e02ff */
.L_x_229:
[----:B------:R-:W-:Y:S05]  /*5aa0*/  BSYNC B1 ;  /* 0x0000000000017941 */ /* 0x000fea0003800000 */
.L_x_228:
        /* <DEDUP_REMOVED lines=10> */
.L_x_231:
[----:B------:R-:W-:Y:S05]  /*5b50*/  BSYNC B1 ;  /* 0x0000000000017941 */ /* 0x000fea0003800000 */
.L_x_230:
[----:B-1----:R-:W-:Y:S01]  /*5b60*/  @!P2 IMAD R11, R120, R153, R10 ;  /* 0x00000099780ba224 */ /* 0x002fe200078e020a */
[----:B------:R-:W-:Y:S04]  /*5b70*/  BSSY B1, `(.L_x_232) ;  /* 0x0000006000017945 */ /* 0x000fe80003800000 */
[----:B------:R1:W-:Y:S01]  /*5b80*/  @!P2 STG.E.U8 desc[UR36][R4.64+0xc0], R11 ;  /* 0x0000c00b0400a986 */ /* 0x0003e2000c101124 */
[----:B------:R-:W-:Y:S05]  /*5b90*/  @P3 BRA `(.L_x_233) ;  /* 0x00000000000c3947 */ /* 0x000fea0003800000 */
[----:B------:R-:W1:Y:S02]  /*5ba0*/  LDG.E.U8 R164, desc[UR36][R2.64+0xc1] ;  /* 0x0000c12402a47981 */ /* 0x000e64000c1e1100 */
[----:B-1----:R-:W-:-:S05]  /*5bb0*/  PRMT R11, R164, 0x8880, RZ ;  /* 0x00008880a40b7816 */ /* 0x002fca00000000ff */
[----:B------:R-:W-:-:S07]  /*5bc0*/  IMAD R10, R11, R152, RZ ;  /* 0x000000980b0a7224 */ /* 0x000fce00078e02ff */
.L_x_233:
[----:B------:R-:W-:Y:S05]  /*5bd0*/  BSYNC B1 ;  /* 0x0000000000017941 */ /* 0x000fea0003800000 */
.L_x_232:
[----:B------:R-:W-:Y:S01]  /*5be0*/  @!P3 IMAD R121, R121, R153, R10 ;  /* 0x000000997979b224 */ /* 0x000fe200078e020a */
[----:B------:R-:W-:Y:S04]  /*5bf0*/  BSSY B1, `(.L_x_234) ;  /* 0x0000006000017945 */ /* 0x000fe80003800000 */
[----:B------:R0:W-:Y:S01]  /*5c00*/  @!P3 STG.E.U8 desc[UR36][R4.64+0xc1], R121 ;  /* 0x0000c1790400b986 */ /* 0x0001e2000c101124 */
[----:B------:R-:W-:Y:S05]  /*5c10*/  @P4 BRA `(.L_x_235) ;  /* 0x00000000000c4947 */ /* 0x000fea0003800000 */
[----:B------:R-:W1:Y:S02]  /*5c20*/  LDG.E.U8 R164, desc[UR36][R8.64+0xc0] ;  /* 0x0000c02408a47981 */ /* 0x000e64000c1e1100 */
[----:B-1----:R-:W-:-:S05]  /*5c30*/  PRMT R11, R164, 0x8880, RZ ;  /* 0x00008880a40b7816 */ /* 0x002fca00000000ff */
[----:B------:R-:W-:-:S07]  /*5c40*/  IMAD R10, R11, R152, RZ ;  /* 0x000000980b0a7224 */ /* 0x000fce00078e02ff */
.L_x_235:
[----:B------:R-:W-:Y:S05]  /*5c50*/  BSYNC B1 ;  /* 0x0000000000017941 */ /* 0x000fea0003800000 */
.L_x_234:
        /* <DEDUP_REMOVED lines=10> */
.L_x_237:
[----:B------:R-:W-:Y:S05]  /*5d00*/  BSYNC B1 ;  /* 0x0000000000017941 */ /* 0x000fea0003800000 */
.L_x_236:
[----:B------:R-:W-:Y:S01]  /*5d10*/  @!P2 IMAD R123, R123, R153, R10 ;  /* 0x000000997b7ba224 */ /* 0x000fe200078e020a */
[----:B------:R-:W-:Y:S04]  /*5d20*/  BSSY B1, `(.L_x_238) ;  /* 0x0000006000017945 */ /* 0x000fe80003800000 */
[----:B------:R0:W-:Y:S01]  /*5d30*/  @!P2 STG.E.U8 desc[UR36][R6.64+0xc1], R123 ;  /* 0x0000c17b0600a986 */ /* 0x0001e2000c101124 */
[----:B------:R-:W-:Y:S05]  /*5d40*/  @P3 BRA `(.L_x_239) ;  /* 0x00000000000c3947 */ /* 0x000fea0003800000 */
[----:B------:R-:W1:Y:S02]  /*5d50*/  LDG.E.U8 R164, desc[UR36][R2.64+0xc8] ;  /* 0x0000c82402a47981 */ /* 0x000e64000c1e1100 */
[----:B-1----:R-:W-:-:S05]  /*5d60*/  PRMT R11, R164, 0x8880, RZ ;  /* 0x00008880a40b7816 */ /* 0x002fca00000000ff */
[----:B------:R-:W-:-:S07]  /*5d70*/  IMAD R10, R11, R152, RZ ;  /* 0x000000980b0a7224 */ /* 0x000fce00078e02ff */
.L_x_239:
[----:B------:R-:W-:Y:S05]  /*5d80*/  BSYNC B1 ;  /* 0x0000000000017941 */ /* 0x000fea0003800000 */
.L_x_238:
[----:B-1----:R-:W-:Y:S01]  /*5d90*/  @!P3 IMAD R11, R124, R153, R10 ;  /* 0x000000997c0bb224 */ /* 0x002fe200078e020a */
[----:B------:R-:W-:Y:S04]  /*5da0*/  BSSY B1, `(.L_x_240) ;  /* 0x0000006000017945 */ /* 0x000fe80003800000 */
[----:B------:R1:W-:Y:S01]  /*5db0*/  @!P3 STG.E.U8 desc[UR36][R4.64+0xc8], R11 ;  /* 0x0000c80b0400b986 */ /* 0x0003e2000c101124 */
[----:B------:R-:W-:Y:S05]  /*5dc0*/  @P4 BRA `(.L_x_241) ;  /* 0x00000000000c4947 */ /* 0x000fea0003800000 */
[----:B------:R-:W1:Y:S02]  /*5dd0*/  LDG.E.U8 R164, desc[UR36][R2.64+0xc9] ;  /* 0x0000c92402a47981 */ /* 0x000e64000c1e1100 */
[----:B-1----:R-:W-:-:S05]  /*5de0*/  PRMT R11, R164, 0x8880, RZ ;  /* 0x00008880a40b7816 */ /* 0x002fca00000000ff */
[----:B------:R-:W-:-:S07]  /*5df0*/  IMAD R10, R11, R152, RZ ;  /* 0x000000980b0a7224 */ /* 0x000fce00078e02ff */
.L_x_241:
[----:B------:R-:W-:Y:S05]  /*5e00*/  BSYNC B1 ;  /* 0x0000000000017941 */ /* 0x000fea0003800000 */
.L_x_240:
        /* <DEDUP_REMOVED lines=10> */
.L_x_243:
[----:B------:R-:W-:Y:S05]  /*5eb0*/  BSYNC B1 ;  /* 0x0000000000017941 */ /* 0x000fea0003800000 */
.L_x_242:
[----:B-1----:R-:W-:Y:S01]  /*5ec0*/  @!P2 IMAD R11, R126, R153, R10 ;  /* 0x000000997e0ba224 */ /* 0x002fe200078e020a */
[----:B------:R-:W-:Y:S04]  /*5ed0*/  BSSY B1, `(.L_x_244) ;  /* 0x0000006000017945 */ /* 0x000fe80003800000 */
[----:B------:R1:W-:Y:S01]  /*5ee0*/  @!P2 STG.E.U8 desc[UR36][R6.64+0xc8], R11 ;  /* 0x0000c80b0600a986 */ /* 0x0003e2000c101124 */
[----:B------:R-:W-:Y:S05]  /*5ef0*/  @P3 BRA `(.L_x_245) ;  /* 0x00000000000c3947 */ /* 0x000fea0003800000 */
[----:B------:R-:W1:Y:S02]  /*5f00*/  LDG.E.U8 R164, desc[UR36][R8.64+0xc9] ;  /* 0x0000c92408a47981 */ /* 0x000e64000c1e1100 */
[----:B-1----:R-:W-:-:S05]  /*5f10*/  PRMT R11, R164, 0x8880, RZ ;  /* 0x00008880a40b7816 */ /* 0x002fca00000000ff */
[----:B------:R-:W-:-:S07]  /*5f20*/  IMAD R10, R11, R152, RZ ;  /* 0x000000980b0a7224 */ /* 0x000fce00078e02ff */
.L_x_245:
[----:B------:R-:W-:Y:S05]  /*5f30*/  BSYNC B1 ;  /* 0x0000000000017941 */ /* 0x000fea0003800000 */
.L_x_244:
[----:B------:R-:W-:Y:S01]  /*5f40*/  @!P3 IMAD R127, R127, R153, R10 ;  /* 0x000000997f7fb224 */ /* 0x000fe200078e020a */
[----:B------:R-:W-:Y:S04]  /*5f50*/  BSSY B1, `(.L_x_246) ;  /* 0x0000006000017945 */ /* 0x000fe80003800000 */
[----:B------:R0:W-:Y:S01]  /*5f60*/  @!P3 STG.E.U8 desc[UR36][R6.64+0xc9], R127 ;  /* 0x0000c97f0600b986 */ /* 0x0001e2000c101124 */
[----:B------:R-:W-:Y:S05]  /*5f70*/  @P4 BRA `(.L_x_247) ;  /* 0x00000000000c4947 */ /* 0x000fea0003800000 */
[----:B------:R-:W1:Y:S02]  /*5f80*/  LDG.E.U8 R164, desc[UR36][R2.64+0xd0] ;  /* 0x0000d02402a47981 */ /* 0x000e64000c1e1100 */
[----:B-1----:R-:W-:-:S05]  /*5f90*/  PRMT R11, R164, 0x8880, RZ ;  /* 0x00008880a40b7816 */ /* 0x002fca00000000ff */
[----:B------:R-:W-:-:S07]  /*5fa0*/  IMAD R10, R11, R152, RZ ;  /* 0x000000980b0a7224 */ /* 0x000fce00078e02ff */
.L_x_247:
[----:B------:R-:W-:Y:S05]  /*5fb0*/  BSYNC B1 ;  /* 0x0000000000017941 */ /* 0x000fea0003800000 */
.L_x_246:
        /* <DEDUP_REMOVED lines=10> */
.L_x_249:
[----:B------:R-:W-:Y:S05]  /*6060*/  BSYNC B1 ;  /* 0x0000000000017941 */ /* 0x000fea0003800000 */
.L_x_248:
[----:B------:R-:W-:Y:S01]  /*6070*/  @!P2 IMAD R129, R129, R153, R10 ;  /* 0x000000998181a224 */ /* 0x000fe200078e020a */
[----:B------:R-:W-:Y:S04]  /*6080*/  BSSY B1, `(.L_x_250) ;  /* 0x0000006000017945 */ /* 0x000fe80003800000 */
[----:B------:R0:W-:Y:S01]  /*6090*/  @!P2 STG.E.U8 desc[UR36][R4.64+0xd1], R129 ;  /* 0x0000d1810400a986 */ /* 0x0001e2000c101124 */
[----:B------:R-:W-:Y:S05]  /*60a0*/  @P3 BRA `(.L_x_251) ;  /* 0x00000000000c3947 */ /* 0x000fea0003800000 */
[----:B------:R-:W1:Y:S02]  /*60b0*/  LDG.E.U8 R164, desc[UR36][R8.64+0xd0] ;  /* 0x0000d02408a47981 */ /* 0x000e64000c1e1100 */
[----:B-1----:R-:W-:-:S05]  /*60c0*/  PRMT R11, R164, 0x8880, RZ ;  /* 0x00008880a40b7816 */ /* 0x002fca00000000ff */
[----:B------:R-:W-:-:S07]  /*60d0*/  IMAD R10, R11, R152, RZ ;  /* 0x000000980b0a7224 */ /* 0x000fce00078e02ff */
.L_x_251:
[----:B------:R-:W-:Y:S05]  /*60e0*/  BSYNC B1 ;  /* 0x0000000000017941 */ /* 0x000fea0003800000 */
.L_x_250:
[----:B-1----:R-:W-:Y:S01]  /*60f0*/  @!P3 IMAD R11, R130, R153, R10 ;  /* 0x00000099820bb224 */ /* 0x002fe200078e020a */
[----:B------:R-:W-:Y:S04]  /*6100*/  BSSY B1, `(.L_x_252) ;  /* 0x0000006000017945 */ /* 0x000fe80003800000 */
[----:B------:R1:W-:Y:S01]  /*6110*/  @!P3 STG.E.U8 desc[UR36][R6.64+0xd0], R11 ;  /* 0x0000d00b0600b986 */ /* 0x0003e2000c101124 */
[----:B------:R-:W-:Y:S05]  /*6120*/  @P4 BRA `(.L_x_253) ;  /* 0x00000000000c4947 */ /* 0x000fea0003800000 */
[----:B------:R-:W1:Y:S02]  /*6130*/  LDG.E.U8 R164, desc[UR36][R8.64+0xd1] ;  /* 0x0000d12408a47981 */ /* 0x000e64000c1e1100 */
[----:B-1----:R-:W-:-:S05]  /*6140*/  PRMT R11, R164, 0x8880, RZ ;  /* 0x00008880a40b7816 */ /* 0x002fca00000000ff */
[----:B------:R-:W-:-:S07]  /*6150*/  IMAD R10, R11, R152, RZ ;  /* 0x000000980b0a7224 */ /* 0x000fce00078e02ff */
.L_x_253:
[----:B------:R-:W-:Y:S05]  /*6160*/  BSYNC B1 ;  /* 0x0000000000017941 */ /* 0x000fea0003800000 */
.L_x_252:
        /* <DEDUP_REMOVED lines=10> */
.L_x_255:
[----:B------:R-:W-:Y:S05]  /*6210*/  BSYNC B1 ;  /* 0x0000000000017941 */ /* 0x000fea0003800000 */
.L_x_254:
[----:B-1----:R-:W-:Y:S01]  /*6220*/  @!P2 IMAD R11, R132, R153, R10 ;  /* 0x00000099840ba224 */ /* 0x002fe200078e020a */
[----:B------:R-:W-:Y:S04]  /*6230*/  BSSY B1, `(.L_x_256) ;  /* 0x0000006000017945 */ /* 0x000fe80003800000 */
[----:B------:R1:W-:Y:S01]  /*6240*/  @!P2 STG.E.U8 desc[UR36][R4.64+0xd8], R11 ;  /* 0x0000d80b0400a986 */ /* 0x0003e2000c101124 */
[----:B------:R-:W-:Y:S05]  /*6250*/  @P3 BRA `(.L_x_257) ;  /* 0x00000000000c3947 */ /* 0x000fea0003800000 */
[----:B------:R-:W1:Y:S02]  /*6260*/  LDG.E.U8 R164, desc[UR36][R2.64+0xd9] ;  /* 0x0000d92402a47981 */ /* 0x000e64000c1e1100 */
[----:B-1----:R-:W-:-:S05]  /*6270*/  PRMT R11, R164, 0x8880, RZ ;  /* 0x00008880a40b7816 */ /* 0x002fca00000000ff */
[----:B------:R-:W-:-:S07]  /*6280*/  IMAD R10, R11, R152, RZ ;  /* 0x000000980b0a7224 */ /* 0x000fce00078e02ff */
.L_x_257:
[----:B------:R-:W-:Y:S05]  /*6290*/  BSYNC B1 ;  /* 0x0000000000017941 */ /* 0x000fea0003800000 */
.L_x_256:
[----:B------:R-:W-:Y:S01]  /*62a0*/  @!P3 IMAD R133, R133, R153, R10 ;  /* 0x000000998585b224 */ /* 0x000fe200078e020a */
[----:B------:R-:W-:Y:S04]  /*62b0*/  BSSY B1, `(.L_x_258) ;  /* 0x0000006000017945 */ /* 0x000fe80003800000 */
[----:B------:R0:W-:Y:S01]  /*62c0*/  @!P3 STG.E.U8 desc[UR36][R4.64+0xd9], R133 ;  /* 0x0000d9850400b986 */ /* 0x0001e2000c101124 */
[----:B------:R-:W-:Y:S05]  /*62d0*/  @P4 BRA `(.L_x_259) ;  /* 0x00000000000c4947 */ /* 0x000fea0003800000 */
[----:B------:R-:W1:Y:S02]  /*62e0*/  LDG.E.U8 R164, desc[UR36][R8.64+0xd8] ;  /* 0x0000d82408a47981 */ /* 0x000e64000c1e1100 */
[----:B-1----:R-:W-:-:S05]  /*62f0*/  PRMT R11, R164, 0x8880, RZ ;  /* 0x00008880a40b7816 */ /* 0x002fca00000000ff */
[----:B------:R-:W-:-:S07]  /*6300*/  IMAD R10, R11, R152, RZ ;  /* 0x000000980b0a7224 */ /* 0x000fce00078e02ff */
.L_x_259:
[----:B------:R-:W-:Y:S05]  /*6310*/  BSYNC B1 ;  /* 0x0000000000017941 */ /* 0x000fea0003800000 */
.L_x_258:
        /* <DEDUP_REMOVED lines=10> */
.L_x_261:
[----:B------:R-:W-:Y:S05]  /*63c0*/  BSYNC B1 ;  /* 0x0000000000017941 */ /* 0x000fea0003800000 */
.L_x_260:
[----:B------:R-:W-:Y:S01]  /*63d0*/  @!P2 IMAD R135, R135, R153, R10 ;  /* 0x000000998787a224 */ /* 0x000fe200078e020a */
[----:B------:R-:W-:Y:S04]  /*63e0*/  BSSY B1, `(.L_x_262) ;  /* 0x0000006000017945 */ /* 0x000fe80003800000 */
[----:B------:R0:W-:Y:S01]  /*63f0*/  @!P2 STG.E.U8 desc[UR36][R6.64+0xd9], R135 ;  /* 0x0000d9870600a986 */ /* 0x0001e2000c101124 */
[----:B------:R-:W-:Y:S05]  /*6400*/  @P3 BRA `(.L_x_263) ;  /* 0x00000000000c3947 */ /* 0x000fea0003800000 */
[----:B------:R-:W1:Y:S02]  /*6410*/  LDG.E.U8 R164, desc[UR36][R2.64+0xe0] ;  /* 0x0000e02402a47981 */ /* 0x000e64000c1e1100 */
[----:B-1----:R-:W-:-:S05]  /*6420*/  PRMT R11, R164, 0x8880, RZ ;  /* 0x00008880a40b7816 */ /* 0x002fca00000000ff */
[----:B------:R-:W-:-:S07]  /*6430*/  IMAD R10, R11, R152, RZ ;  /* 0x000000980b0a7224 */ /* 0x000fce00078e02ff */
.L_x_263:
[----:B------:R-:W-:Y:S05]  /*6440*/  BSYNC B1 ;  /* 0x0000000000017941 */ /* 0x000fea0003800000 */
.L_x_262:
[----:B-1----:R-:W-:Y:S01]  /*6450*/  @!P3 IMAD R11, R136, R153, R10 ;  /* 0x00000099880bb224 */ /* 0x002fe200078e020a */
[----:B------:R-:W-:Y:S04]  /*6460*/  BSSY B1, `(.L_x_264) ;  /* 0x0000006000017945 */ /* 0x000fe80003800000 */
[----:B------:R1:W-:Y:S01]  /*6470*/  @!P3 STG.E.U8 desc[UR36][R4.64+0xe0], R11 ;  /* 0x0000e00b0400b986 */ /* 0x0003e2000c101124 */
[----:B------:R-:W-:Y:S05]  /*6480*/  @P4 BRA `(.L_x_265) ;  /* 0x00000000000c4947 */ /* 0x000fea0003800000 */
[----:B------:R-:W1:Y:S02]  /*6490*/  LDG.E.U8 R164, desc[UR36][R2.64+0xe1] ;  /* 0x0000e12402a47981 */ /* 0x000e64000c1e1100 */
[----:B-1----:R-:W-:-:S05]  /*64a0*/  PRMT R11, R164, 0x8880, RZ ;  /* 0x00008880a40b7816 */ /* 0x002fca00000000ff */
[----:B------:R-:W-:-:S07]  /*64b0*/  IMAD R10, R11, R152, RZ ;  /* 0x000000980b0a7224 */ /* 0x000fce00078e02ff */
.L_x_265:
[----:B------:R-:W-:Y:S05]  /*64c0*/  BSYNC B1 ;  /* 0x0000000000017941 */ /* 0x000fea0003800000 */
.L_x_264:
        /* <DEDUP_REMOVED lines=10> */
.L_x_267:
[----:B------:R-:W-:Y:S05]  /*6570*/  BSYNC B1 ;  /* 0x0000000000017941 */ /* 0x000fea0003800000 */
.L_x_266:
[----:B-1----:R-:W-:Y:S01]  /*6580*/  @!P2 IMAD R11, R138, R153, R10 ;  /* 0x000000998a0ba224 */ /* 0x002fe200078e020a */
[----:B------:R-:W-:Y:S04]  /*6590*/  BSSY B1, `(.L_x_268) ;  /* 0x0000006000017945 */ /* 0x000fe80003800000 */
[----:B------:R1:W-:Y:S01]  /*65a0*/  @!P2 STG.E.U8 desc[UR36][R6.64+0xe0], R11 ;  /* 0x0000e00b0600a986 */ /* 0x0003e2000c101124 */
[----:B------:R-:W-:Y:S05]  /*65b0*/  @P3 BRA `(.L_x_269) ;  /* 0x00000000000c3947 */ /* 0x000fea0003800000 */
[----:B------:R-:W1:Y:S02]  /*65c0*/  LDG.E.U8 R164, desc[UR36][R8.64+0xe1] ;  /* 0x0000e12408a47981 */ /* 0x000e64000c1e1100 */
[----:B-1----:R-:W-:-:S05]  /*65d0*/  PRMT R11, R164, 0x8880, RZ ;  /* 0x00008880a40b7816 */ /* 0x002fca00000000ff */
[----:B------:R-:W-:-:S07]  /*65e0*/  IMAD R10, R11, R152, RZ ;  /* 0x000000980b0a7224 */ /* 0x000fce00078e02ff */
.L_x_269:
[----:B------:R-:W-:Y:S05]  /*65f0*/  BSYNC B1 ;  /* 0x0000000000017941 */ /* 0x000fea0003800000 */
.L_x_268:
[----:B------:R-:W-:Y:S01]  /*6600*/  @!P3 IMAD R139, R139, R153, R10 ;  /* 0x000000998b8bb224 */ /* 0x000fe200078e020a */
[----:B------:R-:W-:Y:S04]  /*6610*/  BSSY B1, `(.L_x_270) ;  /* 0x0000006000017945 */ /* 0x000fe80003800000 */
[----:B------:R0:W-:Y:S01]  /*6620*/  @!P3 STG.E.U8 desc[UR36][R6.64+0xe1], R139 ;  /* 0x0000e18b0600b986 */ /* 0x0001e2000c101124 */
[----:B------:R-:W-:Y:S05]  /*6630*/  @P4 BRA `(.L_x_271) ;  /* 0x00000000000c4947 */ /* 0x000fea0003800000 */
[----:B------:R-:W1:Y:S02]  /*6640*/  LDG.E.U8 R164, desc[UR36][R2.64+0xe8] ;  /* 0x0000e82402a47981 */ /* 0x000e64000c1e1100 */
[----:B-1----:R-:W-:-:S05]  /*6650*/  PRMT R11, R164, 0x8880, RZ ;  /* 0x00008880a40b7816 */ /* 0x002fca00000000ff */
[----:B------:R-:W-:-:S07]  /*6660*/  IMAD R10, R11, R152, RZ ;  /* 0x000000980b0a7224 */ /* 0x000fce00078e02ff */
.L_x_271:
[----:B------:R-:W-:Y:S05]  /*6670*/  BSYNC B1 ;  /* 0x0000000000017941 */ /* 0x000fea0003800000 */
.L_x_270:
        /* <DEDUP_REMOVED lines=10> */
.L_x_273:
[----:B------:R-:W-:Y:S05]  /*6720*/  BSYNC B1 ;  /* 0x0000000000017941 */ /* 0x000fea0003800000 */
.L_x_272:
[----:B------:R-:W-:Y:S01]  /*6730*/  @!P2 IMAD R141, R141, R153, R10 ;  /* 0x000000998d8da224 */ /* 0x000fe200078e020a */
[----:B------:R-:W-:Y:S04]  /*6740*/  BSSY B1, `(.L_x_274) ;  /* 0x0000006000017945 */ /* 0x000fe80003800000 */
[----:B------:R0:W-:Y:S01]  /*6750*/  @!P2 STG.E.U8 desc[UR36][R4.64+0xe9], R141 ;  /* 0x0000e98d0400a986 */ /* 0x0001e2000c101124 */
[----:B------:R-:W-:Y:S05]  /*6760*/  @P3 BRA `(.L_x_275) ;  /* 0x00000000000c3947 */ /* 0x000fea0003800000 */
[----:B------:R-:W1:Y:S02]  /*6770*/  LDG.E.U8 R164, desc[UR36][R8.64+0xe8] ;  /* 0x0000e82408a47981 */ /* 0x000e64000c1e1100 */
[----:B-1----:R-:W-:-:S05]  /*6780*/  PRMT R11, R164, 0x8880, RZ ;  /* 0x00008880a40b7816 */ /* 0x002fca00000000ff */
[----:B------:R-:W-:-:S07]  /*6790*/  IMAD R10, R11, R152, RZ ;  /* 0x000000980b0a7224 */ /* 0x000fce00078e02ff */
.L_x_275:
[----:B------:R-:W-:Y:S05]  /*67a0*/  BSYNC B1 ;  /* 0x0000000000017941 */ /* 0x000fea0003800000 */
.L_x_274:
[----:B-1----:R-:W-:Y:S01]  /*67b0*/  @!P3 IMAD R11, R142, R153, R10 ;  /* 0x000000998e0bb224 */ /* 0x002fe200078e020a */
[----:B------:R-:W-:Y:S04]  /*67c0*/  BSSY B1, `(.L_x_276) ;  /* 0x0000006000017945 */ /* 0x000fe80003800000 */
[----:B------:R1:W-:Y:S01]  /*67d0*/  @!P3 STG.E.U8 desc[UR36][R6.64+0xe8], R11 ;  /* 0x0000e80b0600b986 */ /* 0x0003e2000c101124 */
[----:B------:R-:W-:Y:S05]  /*67e0*/  @P4 BRA `(.L_x_277) ;  /* 0x00000000000c4947 */ /* 0x000fea0003800000 */
[----:B------:R-:W1:Y:S02]  /*67f0*/  LDG.E.U8 R164, desc[UR36][R8.64+0xe9] ;  /* 0x0000e92408a47981 */ /* 0x000e64000c1e1100 */
[----:B-1----:R-:W-:-:S05]  /*6800*/  PRMT R11, R164, 0x8880, RZ ;  /* 0x00008880a40b7816 */ /* 0x002fca00000000ff */
[----:B------:R-:W-:-:S07]  /*6810*/  IMAD R10, R11, R152, RZ ;  /* 0x000000980b0a7224 */ /* 0x000fce00078e02ff */
.L_x_277:
[----:B------:R-:W-:Y:S05]  /*6820*/  BSYNC B1 ;  /* 0x0000000000017941 */ /* 0x000fea0003800000 */
.L_x_276:
        /* <DEDUP_REMOVED lines=10> */
.L_x_279:
[----:B------:R-:W-:Y:S05]  /*68d0*/  BSYNC B1 ;  /* 0x0000000000017941 */ /* 0x000fea0003800000 */
.L_x_278:
[----:B-1----:R-:W-:Y:S01]  /*68e0*/  @!P2 IMAD R11, R144, R153, R10 ;  /* 0x00000099900ba224 */ /* 0x002fe200078e020a */
[----:B------:R-:W-:Y:S04]  /*68f0*/  BSSY B1, `(.L_x_280) ;  /* 0x0000006000017945 */ /* 0x000fe80003800000 */
[----:B------:R1:W-:Y:S01]  /*6900*/  @!P2 STG.E.U8 desc[UR36][R4.64+0xf0], R11 ;  /* 0x0000f00b0400a986 */ /* 0x0003e2000c101124 */
[----:B------:R-:W-:Y:S05]  /*6910*/  @P3 BRA `(.L_x_281) ;  /* 0x00000000000c3947 */ /* 0x000fea0003800000 */
[----:B------:R-:W1:Y:S02]  /*6920*/  LDG.E.U8 R164, desc[UR36][R2.64+0xf1] ;  /* 0x0000f12402a47981 */ /* 0x000e64000c1e1100 */
[----:B-1----:R-:W-:-:S05]  /*6930*/  PRMT R11, R164, 0x8880, RZ ;  /* 0x00008880a40b7816 */ /* 0x002fca00000000ff */
[----:B------:R-:W-:-:S07]  /*6940*/  IMAD R10, R11, R152, RZ ;  /* 0x000000980b0a7224 */ /* 0x000fce00078e02ff */
.L_x_281:
[----:B------:R-:W-:Y:S05]  /*6950*/  BSYNC B1 ;  /* 0x0000000000017941 */ /* 0x000fea0003800000 */
.L_x_280:
[----:B------:R-:W-:Y:S01]  /*6960*/  @!P3 IMAD R145, R145, R153, R10 ;  /* 0x000000999191b224 */ /* 0x000fe200078e020a */
[----:B------:R-:W-:Y:S04]  /*6970*/  BSSY B1, `(.L_x_282) ;  /* 0x0000006000017945 */ /* 0x000fe80003800000 */
[----:B------:R0:W-:Y:S01]  /*6980*/  @!P3 STG.E.U8 desc[UR36][R4.64+0xf1], R145 ;  /* 0x0000f1910400b986 */ /* 0x0001e2000c101124 */
[----:B------:R-:W-:Y:S05]  /*6990*/  @P4 BRA `(.L_x_283) ;  /* 0x00000000000c4947 */ /* 0x000fea0003800000 */
[----:B------:R-:W1:Y:S02]  /*69a0*/  LDG.E.U8 R164, desc[UR36][R8.64+0xf0] ;  /* 0x0000f02408a47981 */ /* 0x000e64000c1e1100 */
[----:B-1----:R-:W-:-:S05]  /*69b0*/  PRMT R11, R164, 0x8880, RZ ;  /* 0x00008880a40b7816 */ /* 0x002fca00000000ff */
[----:B------:R-:W-:-:S07]  /*69c0*/  IMAD R10, R11, R152, RZ ;  /* 0x000000980b0a7224 */ /* 0x000fce00078e02ff */
.L_x_283:
[----:B------:R-:W-:Y:S05]  /*69d0*/  BSYNC B1 ;  /* 0x0000000000017941 */ /* 0x000fea0003800000 */
.L_x_282:
[----:B------:R-:W-:Y:S01]  /*69e0*/  ISETP.LT.OR P2, PT, R0, 0xf2, !P0 ;  /* 0x000000f20000780c */ /* 0x000fe20004741670 */
[----:B-1----:R-:W-:Y:S01]  /*69f0*/  @!P4 IMAD R11, R146, R153, R10 ;  /* 0x00000099920bc224 */ /* 0x002fe200078e020a */
[----:B------:R-:W-:Y:S01]  /*6a00*/  BSSY B1, `(.L_x_284) ;  /* 0x0000009000017945 */ /* 0x000fe20003800000 */
[C---:B------:R-:W-:Y:S02]  /*6a10*/  ISETP.LT.OR P3, PT, R0.reuse, 0xf9, !P1 ;  /* 0x000000f90000780c */ /* 0x040fe40004f61670 */
[C---:B------:R-:W-:Y:S01]  /*6a20*/  ISETP.LT.OR P1, PT, R0.reuse, 0xfa, !P1 ;  /* 0x000000fa0000780c */ /* 0x040fe20004f21670 */
[----:B------:R1:W-:Y:S01]  /*6a30*/  @!P4 STG.E.U8 desc[UR36][R6.64+0xf0], R11 ;  /* 0x0000f00b0600c986 */ /* 0x0003e2000c101124 */
[----:B------:R-:W-:-:S06]  /*6a40*/  ISETP.LT.OR P4, PT, R0, 0xf9, !P0 ;  /* 0x000000f90000780c */ /* 0x000fcc0004781670 */
[----:B------:R-:W-:Y:S07]  /*6a50*/  @P2 BRA `(.L_x_285) ;  /* 0x00000000000c2947 */ /* 0x000fee0003800000 */
[----:B------:R-:W1:Y:S02]  /*6a60*/  LDG.E.U8 R164, desc[UR36][R8.64+0xf1] ;  /* 0x0000f12408a47981 */ /* 0x000e64000c1e1100 */
[----:B-1----:R-:W-:-:S05]  /*6a70*/  PRMT R11, R164, 0x8880, RZ ;  /* 0x00008880a40b7816 */ /* 0x002fca00000000ff */
[----:B------:R-:W-:-:S07]  /*6a80*/  IMAD R10, R11, R152, RZ ;  /* 0x000000980b0a7224 */ /* 0x000fce00078e02ff */
.L_x_285:
[----:B------:R-:W-:Y:S05]  /*6a90*/  BSYNC B1 ;  /* 0x0000000000017941 */ /* 0x000fea0003800000 */
.L_x_284:
[----:B------:R-:W-:Y:S01]  /*6aa0*/  @!P2 IMAD R147, R147, R153, R10 ;  /* 0x000000999393a224 */ /* 0x000fe200078e020a */
[----:B------:R-:W-:Y:S04]  /*6ab0*/  BSSY B1, `(.L_x_286) ;  /* 0x0000006000017945 */ /* 0x000fe80003800000 */
[----:B------:R0:W-:Y:S01]  /*6ac0*/  @!P2 STG.E.U8 desc[UR36][R6.64+0xf1], R147 ;  /* 0x0000f1930600a986 */ /* 0x0001e2000c101124 */
[----:B------:R-:W-:Y:S05]  /*6ad0*/  @P3 BRA `(.L_x_287) ;  /* 0x00000000000c3947 */ /* 0x000fea0003800000 */
[----:B------:R-:W1:Y:S02]  /*6ae0*/  LDG.E.U8 R164, desc[UR36][R2.64+0xf8] ;  /* 0x0000f82402a47981 */ /* 0x000e64000c1e1100 */
[----:B-1----:R-:W-:-:S05]  /*6af0*/  PRMT R11, R164, 0x8880, RZ ;  /* 0x00008880a40b7816 */ /* 0x002fca00000000ff */
[----:B------:R-:W-:-:S07]  /*6b00*/  IMAD R10, R11, R152, RZ ;  /* 0x000000980b0a7224 */ /* 0x000fce00078e02ff */
.L_x_287:
[----:B------:R-:W-:Y:S05]  /*6b10*/  BSYNC B1 ;  /* 0x0000000000017941 */ /* 0x000fea0003800000 */
.L_x_286:
[----:B-1----:R-:W-:Y:S01]  /*6b20*/  @!P3 IMAD R11, R148, R153, R10 ;  /* 0x00000099940bb224 */ /* 0x002fe200078e020a */
[----:B------:R-:W-:Y:S04]  /*6b30*/  BSSY B1, `(.L_x_288) ;  /* 0x0000006000017945 */ /* 0x000fe80003800000 */
[----:B------:R1:W-:Y:S01]  /*6b40*/  @!P3 STG.E.U8 desc[UR36][R4.64+0xf8], R11 ;  /* 0x0000f80b0400b986 */ /* 0x0003e2000c101124 */
[----:B------:R-:W-:Y:S05]  /*6b50*/  @P1 BRA `(.L_x_289) ;  /* 0x00000000000c1947 */ /* 0x000fea0003800000 */
[----:B------:R-:W1:Y:S02]  /*6b60*/  LDG.E.U8 R164, desc[UR36][R2.64+0xf9] ;  /* 0x0000f92402a47981 */ /* 0x000e64000c1e1100 */
[----:B-1----:R-:W-:-:S05]  /*6b70*/  PRMT R11, R164, 0x8880, RZ ;  /* 0x00008880a40b7816 */ /* 0x002fca00000000ff */
[----:B------:R-:W-:-:S07]  /*6b80*/  IMAD R10, R11, R152, RZ ;  /* 0x000000980b0a7224 */ /* 0x000fce00078e02ff */
.L_x_289:
[----:B------:R-:W-:Y:S05]  /*6b90*/  BSYNC B1 ;  /* 0x0000000000017941 */ /* 0x000fea0003800000 */
.L_x_288:
[----:B------:R-:W-:Y:S01]  /*6ba0*/  @!P1 IMAD R149, R149, R153, R10 ;  /* 0x0000009995959224 */ /* 0x000fe200078e020a */
[----:B------:R-:W-:Y:S04]  /*6bb0*/  BSSY B1, `(.L_x_290) ;  /* 0x0000006000017945 */ /* 0x000fe80003800000 */
[----:B------:R0:W-:Y:S01]  /*6bc0*/  @!P1 STG.E.U8 desc[UR36][R4.64+0xf9], R149 ;  /* 0x0000f99504009986 */ /* 0x0001e2000c101124 */
[----:B------:R-:W-:Y:S05]  /*6bd0*/  @P4 BRA `(.L_x_291) ;  /* 0x00000000000c4947 */ /* 0x000fea0003800000 */
[----:B------:R-:W0:Y:S02]  /*6be0*/  LDG.E.U8 R164, desc[UR36][R8.64+0xf8] ;  /* 0x0000f82408a47981 */ /* 0x000e24000c1e1100 */
[----:B0-----:R-:W-:-:S05]  /*6bf0*/  PRMT R3, R164, 0x8880, RZ ;  /* 0x00008880a4037816 */ /* 0x001fca00000000ff */
[----:B------:R-:W-:-:S07]  /*6c00*/  IMAD R10, R3, R152, RZ ;  /* 0x00000098030a7224 */ /* 0x000fce00078e02ff */
.L_x_291:
[----:B------:R-:W-:Y:S05]  /*6c10*/  BSYNC B1 ;  /* 0x0000000000017941 */ /* 0x000fea0003800000 */
.L_x_290:
[----:B0-----:R-:W-:Y:S01]  /*6c20*/  @!P4 IMAD R3, R150, R153, R10 ;  /* 0x000000999603c224 */ /* 0x001fe200078e020a */
[----:B------:R-:W-:Y:S01]  /*6c30*/  ISETP.LT.OR P0, PT, R0, 0xfa, !P0 ;  /* 0x000000fa0000780c */ /* 0x000fe20004701670 */
[----:B------:R-:W-:Y:S03]  /*6c40*/  BSSY B1, `(.L_x_292) ;  /* 0x0000006000017945 */ /* 0x000fe60003800000 */
[----:B------:R0:W-:Y:S09]  /*6c50*/  @!P4 STG.E.U8 desc[UR36][R6.64+0xf8], R3 ;  /* 0x0000f8030600c986 */ /* 0x0001f2000c101124 */
[----:B------:R-:W-:Y:S05]  /*6c60*/  @P0 BRA `(.L_x_293) ;  /* 0x00000000000c0947 */ /* 0x000fea0003800000 */
[----:B------:R-:W0:Y:S02]  /*6c70*/  LDG.E.U8 R164, desc[UR36][R8.64+0xf9] ;  /* 0x0000f92408a47981 */ /* 0x000e24000c1e1100 */
[----:B0-----:R-:W-:-:S05]  /*6c80*/  PRMT R3, R164, 0x8880, RZ ;  /* 0x00008880a4037816 */ /* 0x001fca00000000ff */
[----:B------:R-:W-:-:S07]  /*6c90*/  IMAD R10, R3, R152, RZ ;  /* 0x00000098030a7224 */ /* 0x000fce00078e02ff */
.L_x_293:
[----:B------:R-:W-:Y:S05]  /*6ca0*/  BSYNC B1 ;  /* 0x0000000000017941 */ /* 0x000fea0003800000 */
.L_x_292:
[----:B------:R-:W-:Y:S01]  /*6cb0*/  IMAD R151, R151, R153, R10 ;  /* 0x0000009997977224 */ /* 0x000fe200078e020a */
[----:B------:R-:W-:Y:S06]  /*6cc0*/  @P0 BRA `(.L_x_294) ;  /* 0x0000001800100947 */ /* 0x000fec0003800000 */
[----:B------:R0:W-:Y:S01]  /*6cd0*/  STG.E.U8 desc[UR36][R6.64+0xf9], R151 ;  /* 0x0000f99706007986 */ /* 0x0001e2000c101124 */
[----:B------:R-:W-:Y:S05]  /*6ce0*/  BRA `(.L_x_294) ;  /* 0x0000001800087947 */ /* 0x000fea0003800000 */
.L_x_37:
[C---:B------:R-:W-:Y:S02]  /*6cf0*/  ISETP.GE.AND P1, PT, R19.reuse, 0x1, PT ;  /* 0x000000011300780c */ /* 0x040fe40003f26270 */
[----:B------:R-:W-:Y:S02]  /*6d00*/  ISETP.GE.AND P0, PT, R19, 0x9, PT ;  /* 0x000000091300780c */ /* 0x000fe40003f06270 */
[C---:B------:R-:W-:Y:S02]  /*6d10*/  ISETP.LT.OR P2, PT, R0.reuse, 0x1, !P1 ;  /* 0x000000010000780c */ /* 0x040fe40004f41670 */
[C---:B------:R-:W-:Y:S02]  /*6d20*/  ISETP.LT.OR P3, PT, R0.reuse, 0x2, !P1 ;  /* 0x000000020000780c */ /* 0x040fe40004f61670 */
[----:B------:R-:W-:-:S09]  /*6d30*/  ISETP.LT.OR P4, PT, R0, 0x1, !P0 ;  /* 0x000000010000780c */ /* 0x000fd20004781670 */
[-C--:B------:R-:W-:Y:S02]  /*6d40*/  @!P2 IMAD R3, R24, R153.reuse, RZ ;  /* 0x000000991803a224 */ /* 0x080fe400078e02ff */
[-C--:B------:R-:W-:Y:S02]  /*6d50*/  @!P3 IMAD R25, R25, R153.reuse, RZ ;  /* 0x000000991919b224 */ /* 0x080fe400078e02ff */
[----:B------:R-:W-:Y:S01]  /*6d60*/  @!P4 IMAD R9, R26, R153, RZ ;  /* 0x000000991a09c224 */ /* 0x000fe200078e02ff */
[----:B------:R0:W-:Y:S01]  /*6d70*/  @!P2 STG.E.U8 desc[UR36][R4.64], R3 ;  /* 0x000000030400a986 */ /* 0x0001e2000c101124 */
[----:B------:R-:W-:-:S03]  /*6d80*/  ISETP.LT.OR P2, PT, R0, 0x2, !P0 ;  /* 0x000000020000780c */ /* 0x000fc60004741670 */
[----:B------:R-:W-:Y:S01]  /*6d90*/  @!P3 STG.E.U8 desc[UR36][R4.64+0x1], R25 ;  /* 0x000001190400b986 */ /* 0x000fe2000c101124 */
[----:B------:R-:W-:-:S03]  /*6da0*/  ISETP.LT.OR P3, PT, R0, 0x9, !P1 ;  /* 0x000000090000780c */ /* 0x000fc60004f61670 */
[----:B------:R1:W-:Y:S01]  /*6db0*/  @!P4 STG.E.U8 desc[UR36][R6.64], R9 ;  /* 0x000000090600c986 */ /* 0x0003e2000c101124 */
[----:B------:R-:W-:-:S05]  /*6dc0*/  ISETP.LT.OR P4, PT, R0, 0xa, !P1 ;  /* 0x0000000a0000780c */ /* 0x000fca0004f81670 */
[----:B------:R-:W-:-:S04]  /*6dd0*/  @!P2 IMAD R27, R27, R153, RZ ;  /* 0x000000991b1ba224 */ /* 0x000fc800078e02ff */
[-C--:B------:R-:W-:Y:S01]  /*6de0*/  @!P3 IMAD R11, R28, R153.reuse, RZ ;  /* 0x000000991c0bb224 */ /* 0x080fe200078e02ff */
[----:B------:R-:W-:Y:S01]  /*6df0*/  @!P2 STG.E.U8 desc[UR36][R6.64+0x1], R27 ;  /* 0x0000011b0600a986 */ /* 0x000fe2000c101124 */
[C---:B------:R-:W-:Y:S02]  /*6e00*/  ISETP.LT.OR P2, PT, R0.reuse, 0x9, !P0 ;  /* 0x000000090000780c */ /* 0x040fe40004741670 */
[----:B------:R-:W-:Y:S01]  /*6e10*/  @!P4 IMAD R29, R29, R153, RZ ;  /* 0x000000991d1dc224 */ /* 0x000fe200078e02ff */
[----:B------:R2:W-:Y:S01]  /*6e20*/  @!P3 STG.E.U8 desc[UR36][R4.64+0x8], R11 ;  /* 0x0000080b0400b986 */ /* 0x0005e2000c101124 */
[----:B------:R-:W-:-:S03]  /*6e30*/  ISETP.LT.OR P3, PT, R0, 0xa, !P0 ;  /* 0x0000000a0000780c */ /* 0x000fc60004761670 */
[----:B------:R-:W-:Y:S01]  /*6e40*/  @!P4 STG.E.U8 desc[UR36][R4.64+0x9], R29 ;  /* 0x0000091d0400c986 */ /* 0x000fe2000c101124 */
[----:B------:R-:W-:-:S05]  /*6e50*/  ISETP.LT.OR P4, PT, R0, 0x11, !P1 ;  /* 0x000000110000780c */ /* 0x000fca0004f81670 */
[----:B0-----:R-:W-:-:S04]  /*6e60*/  @!P2 IMAD R3, R30, R153, RZ ;  /* 0x000000991e03a224 */ /* 0x001fc800078e02ff */
[-C--:B------:R-:W-:Y:S01]  /*6e70*/  @!P3 IMAD R31, R31, R153.reuse, RZ ;  /* 0x000000991f1fb224 */ /* 0x080fe200078e02ff */
[----:B------:R0:W-:Y:S01]  /*6e80*/  @!P2 STG.E.U8 desc[UR36][R6.64+0x8], R3 ;  /* 0x000008030600a986 */ /* 0x0001e2000c101124 */
[----:B------:R-:W-:Y:S02]  /*6e90*/  ISETP.LT.OR P2, PT, R0, 0x12, !P1 ;  /* 0x000000120000780c */ /* 0x000fe40004f41670 */
[----:B-1----:R-:W-:Y:S01]  /*6ea0*/  @!P4 IMAD R9, R32, R153, RZ ;  /* 0x000000992009c224 */ /* 0x002fe200078e02ff */
[----:B------:R-:W-:Y:S01]  /*6eb0*/  @!P3 STG.E.U8 desc[UR36][R6.64+0x9], R31 ;  /* 0x0000091f0600b986 */ /* 0x000fe2000c101124 */
[----:B------:R-:W-:-:S03]  /*6ec0*/  ISETP.LT.OR P3, PT, R0, 0x11, !P0 ;  /* 0x000000110000780c */ /* 0x000fc60004761670 */
[----:B------:R1:W-:Y:S01]  /*6ed0*/  @!P4 STG.E.U8 desc[UR36][R4.64+0x10], R9 ;  /* 0x000010090400c986 */ /* 0x0003e2000c101124 */
[----:B------:R-:W-:-:S05]  /*6ee0*/  ISETP.LT.OR P4, PT, R0, 0x12, !P0 ;  /* 0x000000120000780c */ /* 0x000fca0004781670 */
[----:B------:R-:W-:-:S04]  /*6ef0*/  @!P2 IMAD R33, R33, R153, RZ ;  /* 0x000000992121a224 */ /* 0x000fc800078e02ff */
[-C--:B--2---:R-:W-:Y:S01]  /*6f00*/  @!P3 IMAD R11, R34, R153.reuse, RZ ;  /* 0x00000099220bb224 */ /* 0x084fe200078e02ff */
        /* <DEDUP_REMOVED lines=336> */
[----:B------:R1:W-:Y:S01]  /*8410*/  @!P3 STG.E.U8 desc[UR36][R4.64+0xf1], R145 ;  /* 0x0000f1910400b986 */ /* 0x0003e2000c101124 */
[C---:B------:R-:W-:Y:S02]  /*8420*/  ISETP.LT.OR P3, PT, R0.reuse, 0xf9, !P1 ;  /* 0x000000f90000780c */ /* 0x040fe40004f61670 */
[C---:B------:R-:W-:Y:S01]  /*8430*/  ISETP.LT.OR P1, PT, R0.reuse, 0xfa, !P1 ;  /* 0x000000fa0000780c */ /* 0x040fe20004f21670 */
[----:B------:R1:W-:Y:S01]  /*8440*/  @!P4 STG.E.U8 desc[UR36][R6.64+0xf0], R9 ;  /* 0x0000f0090600c986 */ /* 0x0003e2000c101124 */
[----:B------:R-:W-:-:S02]  /*8450*/  ISETP.LT.OR P4, PT, R0, 0xf9, !P0 ;  /* 0x000000f90000780c */ /* 0x000fc40004781670 */
[----:B------:R-:W-:-:S03]  /*8460*/  ISETP.LT.OR P0, PT, R0, 0xfa, !P0 ;  /* 0x000000fa0000780c */ /* 0x000fc60004701670 */
[----:B------:R-:W-:-:S04]  /*8470*/  @!P2 IMAD R147, R147, R153, RZ ;  /* 0x000000999393a224 */ /* 0x000fc800078e02ff */
[-C--:B--2---:R-:W-:Y:S01]  /*8480*/  @!P3 IMAD R11, R148, R153.reuse, RZ ;  /* 0x00000099940bb224 */ /* 0x084fe200078e02ff */
[----:B------:R1:W-:Y:S01]  /*8490*/  @!P2 STG.E.U8 desc[UR36][R6.64+0xf1], R147 ;  /* 0x0000f1930600a986 */ /* 0x0003e2000c101124 */
[-C--:B------:R-:W-:Y:S02]  /*84a0*/  @!P1 IMAD R149, R149, R153.reuse, RZ ;  /* 0x0000009995959224 */ /* 0x080fe400078e02ff */
[-C--:B0-----:R-:W-:Y:S01]  /*84b0*/  @!P4 IMAD R3, R150, R153.reuse, RZ ;  /* 0x000000999603c224 */ /* 0x081fe200078e02ff */
[----:B------:R1:W-:Y:S01]  /*84c0*/  @!P3 STG.E.U8 desc[UR36][R4.64+0xf8], R11 ;  /* 0x0000f80b0400b986 */ /* 0x0003e2000c101124 */
[----:B------:R-:W-:-:S03]  /*84d0*/  @!P0 IMAD R151, R151, R153, RZ ;  /* 0x0000009997978224 */ /* 0x000fc600078e02ff */
[----:B------:R1:W-:Y:S04]  /*84e0*/  @!P1 STG.E.U8 desc[UR36][R4.64+0xf9], R149 ;  /* 0x0000f99504009986 */ /* 0x0003e8000c101124 */
[----:B------:R1:W-:Y:S04]  /*84f0*/  @!P4 STG.E.U8 desc[UR36][R6.64+0xf8], R3 ;  /* 0x0000f8030600c986 */ /* 0x0003e8000c101124 */
[----:B------:R1:W-:Y:S02]  /*8500*/  @!P0 STG.E.U8 desc[UR36][R6.64+0xf9], R151 ;  /* 0x0000f99706008986 */ /* 0x0003e4000c101124 */
.L_x_294:
[----:B------:R-:W-:Y:S05]  /*8510*/  BSYNC B0 ;  /* 0x0000000000007941 */ /* 0x000fea0003800000 */
.L_x_36:
[----:B01----:R-:W2:Y:S01]  /*8520*/  LDL.64 R2, [R1] ;  /* 0x0000000001027983 */ /* 0x003ea20000100a00 */
[----:B------:R-:W-:Y:S01]  /*8530*/  ULDC.64 UR4, c[0x0][0x650] ;  /* 0x0001940000047ab9 */ /* 0x000fe20000000a00 */
[----:B------:R0:W-:Y:S01]  /*8540*/  SYNCS.ARRIVE.TRANS64.A1T0 RZ, [R162+UR45], RZ ;  /* 0x000000ffa2ff79a7 */ /* 0x0001e2000810002d */
[----:B------:R-:W-:Y:S01]  /*8550*/  PRMT R0, RZ, 0x7610, R0 ;  /* 0x00007610ff007816 */ /* 0x000fe20000000000 */
[----:B------:R-:W-:Y:S02]  /*8560*/  IMAD.MOV.U32 R19, RZ, RZ, -0x1 ;  /* 0xffffffffff137424 */ /* 0x000fe400078e00ff */
[----:B------:R-:W-:Y:S01]  /*8570*/  IMAD.MOV.U32 R22, RZ, RZ, -0x1 ;  /* 0xffffffffff167424 */ /* 0x000fe200078e00ff */
[----:B--2---:R-:W-:-:S04]  /*8580*/  LEA R18, P0, R2, R18, 0x1 ;  /* 0x0000001202127211 */ /* 0x004fc800078008ff */
[----:B------:R-:W-:Y:S01]  /*8590*/  LEA.HI.X R17, R2, R17, R23, 0x1, P0 ;  /* 0x0000001102117211 */ /* 0x000fe200000f0c17 */
[----:B------:R-:W-:Y:S01]  /*85a0*/  IMAD.MOV.U32 R2, RZ, RZ, -0x1 ;  /* 0xffffffffff027424 */ /* 0x000fe200078e00ff */
[----:B------:R-:W-:-:S04]  /*85b0*/  ISETP.GE.U32.AND P0, PT, R18, UR4, PT ;  /* 0x0000000412007c0c */ /* 0x000fc8000bf06070 */
[----:B------:R-:W-:-:S13]  /*85c0*/  ISETP.GE.U32.AND.EX P0, PT, R17, UR5, PT, P0 ;  /* 0x0000000511007c0c */ /* 0x000fda000bf06100 */
[----:B0-----:R-:W-:Y:S05]  /*85d0*/  @P0 BRA `(.L_x_295) ;  /* 0x0000000400700947 */ /* 0x001fea0003800000 */
[----:B------:R-:W0:Y:S01]  /*85e0*/  S2R R10, SR_CTAID.X ;  /* 0x00000000000a7919 */ /* 0x000e220000002500 */
[----:B------:R-:W1:Y:S01]  /*85f0*/  LDC.64 R8, c[0x0][0x628] ;  /* 0x00018a00ff087b82 */ /* 0x000e620000000a00 */
[----:B------:R-:W-:Y:S01]  /*8600*/  ULDC UR4, c[0x0][0x150] ;  /* 0x0000540000047ab9 */ /* 0x000fe20000000800 */
[----:B---3--:R-:W-:Y:S01]  /*8610*/  IMAD.MOV.U32 R6, RZ, RZ, R18 ;  /* 0x000000ffff067224 */ /* 0x008fe200078e0012 */
[----:B------:R-:W2:Y:S01]  /*8620*/  S2R R20, SR_CTAID.Y ;  /* 0x0000000000147919 */ /* 0x000ea20000002600 */
[----:B------:R-:W-:-:S04]  /*8630*/  IMAD.MOV.U32 R7, RZ, RZ, R17 ;  /* 0x000000ffff077224 */ /* 0x000fc800078e0011 */
[----:B------:R-:W3:Y:S08]  /*8640*/  LDC R15, c[0x0][0x144] ;  /* 0x00005100ff0f7b82 */ /* 0x000ef00000000800 */
[----:B------:R-:W2:Y:S08]  /*8650*/  LDC R0, c[0x0][0x630] ;  /* 0x00018c00ff007b82 */ /* 0x000eb00000000800 */
[----:B------:R-:W2:Y:S01]  /*8660*/  LDC.64 R12, c[0x0][0x620] ;  /* 0x00018800ff0c7b82 */ /* 0x000ea20000000a00 */
[----:B-1----:R-:W-:-:S04]  /*8670*/  ISETP.NE.U32.AND P0, PT, R8, RZ, PT ;  /* 0x000000ff0800720c */ /* 0x002fc80003f05070 */
[----:B------:R-:W-:Y:S02]  /*8680*/  ISETP.NE.AND.EX P0, PT, R9, RZ, PT, P0 ;  /* 0x000000ff0900720c */ /* 0x000fe40003f05300 */
[----:B0-----:R-:W-:-:S05]  /*8690*/  I2FP.F32.U32 R2, R10 ;  /* 0x0000000a00027245 */ /* 0x001fca0000201000 */
[----:B------:R-:W-:-:S04]  /*86a0*/  FMUL R2, R2, UR4 ;  /* 0x0000000402027c20 */ /* 0x000fc80008400000 */
[----:B------:R0:W1:Y:S02]  /*86b0*/  F2I.U32.TRUNC.NTZ R14, R2 ;  /* 0x00000002000e7305 */ /* 0x000064000020f000 */
[----:B---3--:R-:W-:Y:S05]  /*86c0*/  @!P0 BRA `(.L_x_296) ;  /* 0x0000000000288947 */ /* 0x008fea0003800000 */
[----:B------:R-:W3:Y:S02]  /*86d0*/  LDC R3, c[0x0][0x634] ;  /* 0x00018d00ff037b82 */ /* 0x000ee40000000800 */
[----:B---3--:R-:W-:-:S05]  /*86e0*/  IADD3 R7, P0, R18, R3, RZ ;  /* 0x0000000312077210 */ /* 0x008fca0007f1e0ff */
[----:B------:R-:W-:-:S04]  /*86f0*/  IMAD.X R11, RZ, RZ, R17, P0 ;  /* 0x000000ffff0b7224 */ /* 0x000fc800000e0611 */
[----:B0-----:R-:W-:-:S04]  /*8700*/  IMAD.WIDE.U32 R2, R11, R8, RZ ;  /* 0x000000080b027225 */ /* 0x001fc800078e00ff */
[----:B----4-:R-:W-:-:S04]  /*8710*/  IMAD.WIDE.U32 R4, P0, R7, R9, R2 ;  /* 0x0000000907047225 */ /* 0x010fc80007800002 */
[----:B------:R-:W-:-:S04]  /*8720*/  IMAD.WIDE.U32 R2, R7, R8, RZ ;  /* 0x0000000807027225 */ /* 0x000fc800078e00ff */
[----:B------:R-:W-:Y:S01]  /*8730*/  IMAD.X R7, RZ, RZ, RZ, P0 ;  /* 0x000000ffff077224 */ /* 0x000fe200000e06ff */
[----:B------:R-:W-:Y:S01]  /*8740*/  IADD3 RZ, P0, R3, R4, RZ ;  /* 0x0000000403ff7210 */ /* 0x000fe20007f1e0ff */
[----:B------:R-:W-:-:S04]  /*8750*/  IMAD.MOV.U32 R6, RZ, RZ, R5 ;  /* 0x000000ffff067224 */ /* 0x000fc800078e0005 */
[----:B------:R-:W-:-:S08]  /*8760*/  IMAD.WIDE.U32.X R6, R11, R9, R6, P0 ;  /* 0x000000090b067225 */ /* 0x000fd000000e0406 */
.L_x_296:
[----:B------:R-:W3:Y:S01]  /*8770*/  LDC.64 R26, c[0x0][0x640] ;  /* 0x00019000ff1a7b82 */ /* 0x000ee20000000a00 */
[-C--:B--2---:R-:W-:Y:S01]  /*8780*/  SHF.R.U64 R11, R6, R0.reuse, R7 ;  /* 0x00000000060b7219 */ /* 0x084fe20000001207 */
[----:B------:R-:W-:Y:S01]  /*8790*/  IMAD.MOV.U32 R19, RZ, RZ, R17 ;  /* 0x000000ffff137224 */ /* 0x000fe200078e0011 */
[----:B------:R-:W-:Y:S01]  /*87a0*/  SHF.R.U32.HI R0, RZ, R0, R7 ;  /* 0x00000000ff007219 */ /* 0x000fe20000011607 */
[----:B-1----:R-:W-:Y:S01]  /*87b0*/  IMAD.MOV R14, RZ, RZ, -R14 ;  /* 0x000000ffff0e7224 */ /* 0x002fe200078e0a0e */
[----:B----4-:R-:W-:Y:S01]  /*87c0*/  IADD3 R5, P0, RZ, -R11, RZ ;  /* 0x8000000bff057210 */ /* 0x010fe20007f1e0ff */
[----:B------:R-:W-:Y:S01]  /*87d0*/  ULDC UR4, c[0x0][0x154] ;  /* 0x0000550000047ab9 */ /* 0x000fe20000000800 */
[----:B------:R-:W-:Y:S01]  /*87e0*/  IMAD.MOV.U32 R7, RZ, RZ, 0x1 ;  /* 0x00000001ff077424 */ /* 0x000fe200078e00ff */
[----:B------:R-:W1:Y:S01]  /*87f0*/  LDC R4, c[0x0][0x618] ;  /* 0x00018600ff047b82 */ /* 0x000e620000000800 */
[----:B------:R-:W-:Y:S02]  /*8800*/  IMAD R22, R15, R14, R10 ;  /* 0x0000000e0f167224 */ /* 0x000fe400078e020a */
[----:B------:R-:W-:-:S04]  /*8810*/  IMAD.X R3, RZ, RZ, ~R0, P0 ;  /* 0x000000ffff037224 */ /* 0x000fc800000e0e00 */
[-C--:B------:R-:W-:Y:S01]  /*8820*/  IMAD R0, R3, R12.reuse, RZ ;  /* 0x0000000c03007224 */ /* 0x080fe200078e02ff */
[----:B------:R-:W2:Y:S01]  /*8830*/  LDC R6, c[0x0][0x608] ;  /* 0x00018200ff067b82 */ /* 0x000ea20000000800 */
[----:B0-----:R-:W-:-:S04]  /*8840*/  IMAD.WIDE.U32 R2, R5, R12, R18 ;  /* 0x0000000c05027225 */ /* 0x001fc800078e0012 */
[----:B------:R-:W-:Y:S01]  /*8850*/  IMAD R5, R5, R13, R0 ;  /* 0x0000000d05057224 */ /* 0x000fe200078e0200 */
[----:B------:R-:W-:Y:S02]  /*8860*/  I2FP.F32.U32 R0, R20 ;  /* 0x0000001400007245 */ /* 0x000fe40000201000 */
[----:B------:R-:W0:Y:S01]  /*8870*/  LDC R24, c[0x0][0x658] ;  /* 0x00019600ff187b82 */ /* 0x000e220000000800 */
[----:B------:R-:W-:Y:S01]  /*8880*/  IMAD.IADD R3, R3, 0x1, R5 ;  /* 0x0000000103037824 */ /* 0x000fe200078e0205 */
[----:B---3--:R-:W-:Y:S01]  /*8890*/  ISETP.NE.U32.AND P0, PT, R26, RZ, PT ;  /* 0x000000ff1a00720c */ /* 0x008fe20003f05070 */
[----:B------:R-:W-:Y:S01]  /*88a0*/  FMUL R0, R0, UR4 ;  /* 0x0000000400007c20 */ /* 0x000fe20008400000 */
[----:B------:R-:W-:Y:S02]  /*88b0*/  IMAD.MOV.U32 R5, RZ, RZ, -0x1 ;  /* 0xffffffffff057424 */ /* 0x000fe400078e00ff */
[----:B------:R-:W-:Y:S01]  /*88c0*/  ISETP.NE.AND.EX P0, PT, R27, RZ, PT, P0 ;  /* 0x000000ff1b00720c */ /* 0x000fe20003f05300 */
[----:B------:R3:W4:Y:S01]  /*88d0*/  F2I.U32.TRUNC.NTZ R12, R0 ;  /* 0x00000000000c7305 */ /* 0x000722000020f000 */
[----:B------:R-:W3:Y:S01]  /*88e0*/  LDC R15, c[0x0][0x148] ;  /* 0x00005200ff0f7b82 */ /* 0x000ee20000000800 */
[----:B-1----:R-:W-:-:S02]  /*88f0*/  SHF.R.U64 R10, R2, R4, R3 ;  /* 0x00000004020a7219 */ /* 0x002fc40000001203 */
[----:B------:R-:W-:-:S05]  /*8900*/  SHF.R.U32.HI R3, RZ, R4, R3 ;  /* 0x00000004ff037219 */ /* 0x000fca0000011603 */
[----:B------:R-:W1:Y:S01]  /*8910*/  LDC R14, c[0x0][0x600] ;  /* 0x00018000ff0e7b82 */ /* 0x000e620000000800 */
[-CC-:B--2---:R-:W-:Y:S02]  /*8920*/  SHF.R.U64 R8, R10, R6.reuse, R3.reuse ;  /* 0x000000060a087219 */ /* 0x184fe40000001203 */
[----:B------:R-:W-:-:S05]  /*8930*/  SHF.R.U32.HI R3, RZ, R6, R3 ;  /* 0x00000006ff037219 */ /* 0x000fca0000011603 */
[----:B------:R-:W2:Y:S01]  /*8940*/  LDC R21, c[0x0][0x648] ;  /* 0x00019200ff157b82 */ /* 0x000ea20000000800 */
[-CC-:B0-----:R-:W-:Y:S02]  /*8950*/  SHF.R.U64 R13, R8, R24.reuse, R3.reuse ;  /* 0x00000018080d7219 */ /* 0x181fe40000001203 */
[-C--:B------:R-:W-:Y:S02]  /*8960*/  SHF.L.U32 R5, R5, R24.reuse, RZ ;  /* 0x0000001805057219 */ /* 0x080fe400000006ff */
[-C--:B------:R-:W-:Y:S01]  /*8970*/  SHF.R.U32.HI R3, RZ, R24.reuse, R3 ;  /* 0x00000018ff037219 */ /* 0x080fe20000011603 */
[----:B------:R-:W-:Y:S01]  /*8980*/  IMAD.MOV.U32 R2, RZ, RZ, R13 ;  /* 0x000000ffff027224 */ /* 0x000fe200078e000d */
[----:B------:R-:W-:Y:S01]  /*8990*/  SHF.L.U32 R24, R7, R24, RZ ;  /* 0x0000001807187219 */ /* 0x000fe200000006ff */
[----:B------:R-:W0:Y:S01]  /*89a0*/  LDC R25, c[0x0][0x638] ;  /* 0x00018e00ff197b82 */ /* 0x000e220000000800 */
[----:B------:R-:W-:-:S07]  /*89b0*/  LOP3.LUT R19, RZ, R5, RZ, 0x33, !PT ;  /* 0x00000005ff137212 */ /* 0x000fce00078e33ff */
[----:B------:R-:W0:Y:S01]  /*89c0*/  LDC R28, c[0x0][0x610] ;  /* 0x00018400ff1c7b82 */ /* 0x000e220000000800 */
[----:B----4-:R-:W-:Y:S05]  /*89d0*/  @!P0 BRA `(.L_x_297) ;  /* 0x0000000000288947 */ /* 0x010fea0003800000 */
[----:B---3--:R-:W3:Y:S02]  /*89e0*/  LDC R0, c[0x0][0x64c] ;  /* 0x00019300ff007b82 */ /* 0x008ee40000000800 */
[----:B---3--:R-:W-:-:S05]  /*89f0*/  IADD3 R7, P0, R13, R0, RZ ;  /* 0x000000000d077210 */ /* 0x008fca0007f1e0ff */
        /* <DEDUP_REMOVED lines=8> */
.L_x_297:
[----:B------:R-:W4:Y:S01]  /*8a80*/  LDC R4, c[0x0][0x65c] ;  /* 0x00019700ff047b82 */ /* 0x000f220000000800 */
[----:B--23--:R-:W-:Y:S01]  /*8a90*/  SHF.R.U64 R0, R2, R21, R3 ;  /* 0x0000001502007219 */ /* 0x00cfe20000001203 */
[----:B-1----:R-:W-:Y:S01]  /*8aa0*/  VIADD R3, R14, 0xffffffff ;  /* 0xffffffff0e037836 */ /* 0x002fe20000000000 */
[----:B------:R-:W-:Y:S01]  /*8ab0*/  LOP3.LUT R19, R8, R19, RZ, 0xc0, !PT ;  /* 0x0000001308137212 */ /* 0x000fe200078ec0ff */
[----:B------:R-:W-:Y:S02]  /*8ac0*/  IMAD.MOV R12, RZ, RZ, -R12 ;  /* 0x000000ffff0c7224 */ /* 0x000fe400078e0a0c */
[----:B------:R-:W-:Y:S01]  /*8ad0*/  IMAD.MOV R2, RZ, RZ, -R0 ;  /* 0x000000ffff027224 */ /* 0x000fe200078e0a00 */
[----:B------:R-:W-:Y:S01]  /*8ae0*/  LOP3.LUT R3, R10, R3, RZ, 0xc0, !PT ;  /* 0x000000030a037212 */ /* 0x000fe200078ec0ff */
[----:B------:R-:W-:Y:S02]  /*8af0*/  IMAD R19, R24, R0, R19 ;  /* 0x0000000018137224 */ /* 0x000fe400078e0213 */
[----:B0-----:R-:W-:-:S04]  /*8b00*/  IMAD R0, R2, R25, R13 ;  /* 0x0000001902007224 */ /* 0x001fc800078e020d */
[----:B------:R-:W-:Y:S01]  /*8b10*/  IMAD R2, R0, R14, R3 ;  /* 0x0000000e00027224 */ /* 0x000fe200078e0203 */
[----:B----4-:R-:W-:Y:S01]  /*8b20*/  ISETP.NE.AND P0, PT, R4, 0x1, PT ;  /* 0x000000010400780c */ /* 0x010fe20003f05270 */
[----:B------:R-:W-:-:S05]  /*8b30*/  IMAD.MOV.U32 R4, RZ, RZ, 0x1 ;  /* 0x00000001ff047424 */ /* 0x000fca00078e00ff */
[----:B------:R-:W-:-:S07]  /*8b40*/  PRMT R0, R4, 0x7610, R0 ;  /* 0x0000761004007816 */ /* 0x000fce0000000000 */
[----:B------:R-:W-:-:S04]  /*8b50*/  @P0 IMAD R22, R15, R12, R20 ;  /* 0x0000000c0f160224 */ /* 0x000fc800078e0214 */
[----:B------:R-:W-:-:S05]  /*8b60*/  IMAD R19, R19, R28, R22 ;  /* 0x0000001c13137224 */ /* 0x000fca00078e0216 */
[----:B------:R-:W-:Y:S02]  /*8b70*/  SEL R22, R2, R19, !P0 ;  /* 0x0000001302167207 */ /* 0x000fe40004000000 */
[----:B------:R-:W-:Y:S01]  /*8b80*/  SEL R19, R19, R2, !P0 ;  /* 0x0000000213137207 */ /* 0x000fe20004000000 */
[----:B------:R-:W-:-:S07]  /*8b90*/  IMAD.MOV.U32 R2, RZ, RZ, R11 ;  /* 0x000000ffff027224 */ /* 0x000fce00078e000b */
.L_x_295:
[----:B------:R-:W-:Y:S02]  /*8ba0*/  LOP3.LUT P0, RZ, R0, 0xff, RZ, 0xc0, !PT ;  /* 0x000000ff00ff7812 */ /* 0x000fe4000780c0ff */
[----:B------:R-:W-:-:S11]  /*8bb0*/  LOP3.LUT R165, R165, 0x1, RZ, 0x3c, !PT ;  /* 0x00000001a5a57812 */ /* 0x000fd600078e3cff */
[----:B------:R-:W-:Y:S05]  /*8bc0*/  @P0 BRA `(.L_x_298) ;  /* 0xffffff8800880947 */ /* 0x000fea000383ffff */
[----:B------:R-:W-:Y:S05]  /*8bd0*/  EXIT ;  /* 0x000000000000794d */ /* 0x000fea0003800000 */
.L_x_17:
[----:B------:R-:W-:-:S08]  /*8be0*/  ISETP.NE.AND P0, PT, R5, RZ, PT ;  /* 0x000000ff0500720c */ /* 0x000fd00003f05270 */
[----:B0-2---:R-:W0:-:S00]  /*8bf0*/  USETMAXREG.DEALLOC.CTAPOOL 0x28 ;  /* 0x00000028000079c8 */ /* 0x005e0000080e0500 */
[----:B------:R-:W-:Y:S05]  /*8c00*/  @P0 EXIT ;  /* 0x000000000000094d */ /* 0x000fea0003800000 */
[----:B0-----:R-:W-:Y:S01]  /*8c10*/  LOP3.LUT P0, RZ, R8, 0xff, RZ, 0xc0, !PT ;  /* 0x000000ff08ff7812 */ /* 0x001fe2000780c0ff */
[----:B------:R-:W-:Y:S02]  /*8c20*/  IMAD.MOV.U32 R0, RZ, RZ, 0x1 ;  /* 0x00000001ff007424 */ /* 0x000fe400078e00ff */
[----:B------:R-:W-:-:S10]  /*8c30*/  IMAD.MOV.U32 R9, RZ, RZ, RZ ;  /* 0x000000ffff097224 */ /* 0x000fd400078e00ff */
[----:B------:R-:W-:Y:S05]  /*8c40*/  @!P0 BRA `(.L_x_299) ;  /* 0x0000000c003c8947 */ /* 0x000fea0003800000 */
[----:B------:R-:W0:Y:S01]  /*8c50*/  S2UR UR8, SR_CgaCtaId ;  /* 0x00000000000879c3 */ /* 0x000e220000008800 */
[----:B------:R-:W-:Y:S01]  /*8c60*/  LOP3.LUT P0, RZ, R4, 0x1f, RZ, 0xc0, !PT ;  /* 0x0000001f04ff7812 */ /* 0x000fe2000780c0ff */
[----:B------:R-:W-:Y:S01]  /*8c70*/  ULDC UR5, c[0x0][0x658] ;  /* 0x0001960000057ab9 */ /* 0x000fe20000000800 */
[----:B------:R-:W-:Y:S01]  /*8c80*/  UMOV UR6, 0xffffffff ;  /* 0xffffffff00067882 */ /* 0x000fe20000000000 */
[----:B------:R-:W-:Y:S01]  /*8c90*/  BSSY B0, `(.L_x_299) ;  /* 0x00000ca000007945 */ /* 0x000fe20003800000 */
[----:B------:R-:W-:Y:S01]  /*8ca0*/  USHF.L.U32 UR6, UR6, UR5, URZ ;  /* 0x0000000506067299 */ /* 0x000fe2000800063f */
[C---:B------:R-:W-:Y:S01]  /*8cb0*/  ISETP.NE.AND P2, PT, R3.reuse, RZ, PT ;  /* 0x000000ff0300720c */ /* 0x040fe20003f45270 */
[----:B------:R-:W-:Y:S01]  /*8cc0*/  IMAD.MOV.U32 R10, RZ, RZ, 0x1 ;  /* 0x00000001ff0a7424 */ /* 0x000fe200078e00ff */
[----:B------:R-:W-:Y:S01]  /*8cd0*/  ISETP.NE.OR P0, PT, R3, RZ, !P0 ;  /* 0x000000ff0300720c */ /* 0x000fe20004705670 */
[----:B------:R-:W-:Y:S01]  /*8ce0*/  IMAD.MOV.U32 R0, RZ, RZ, 0x1 ;  /* 0x00000001ff007424 */ /* 0x000fe200078e00ff */
[----:B------:R-:W-:Y:S01]  /*8cf0*/  LOP3.LUT R6, R16, 0x2, RZ, 0xfc, !PT ;  /* 0x0000000210067812 */ /* 0x000fe200078efcff */
[----:B------:R-:W-:Y:S01]  /*8d00*/  IMAD.MOV.U32 R9, RZ, RZ, RZ ;  /* 0x000000ffff097224 */ /* 0x000fe200078e00ff */
[----:B------:R-:W-:Y:S01]  /*8d10*/  ULDC UR4, c[0x0][0x600] ;  /* 0x0001800000047ab9 */ /* 0x000fe20000000800 */
[----:B------:R-:W-:Y:S01]  /*8d20*/  UMOV UR7, 0x1 ;  /* 0x0000000100077882 */ /* 0x000fe20000000000 */
[----:B------:R-:W-:-:S02]  /*8d30*/  UIADD3 UR22, UR40, 0x1, URZ ;  /* 0x0000000128167890 */ /* 0x000fc4000fffe03f */
[----:B------:R-:W-:Y:S02]  /*8d40*/  UIADD3 UR14, UR4, -0x1, URZ ;  /* 0xffffffff040e7890 */ /* 0x000fe4000fffe03f */
[----:B------:R-:W-:Y:S02]  /*8d50*/  USHF.L.U32 UR16, UR7, UR5, URZ ;  /* 0x0000000507107299 */ /* 0x000fe4000800063f */
[----:B------:R-:W-:Y:S01]  /*8d60*/  ULOP3.LUT UR15, URZ, UR6, URZ, 0x33, !UPT ;  /* 0x000000063f0f7292 */ /* 0x000fe2000f8e333f */
[----:B------:R-:W-:Y:S01]  /*8d70*/  ULDC.64 UR20, c[0x0][0x198] ;  /* 0x0000660000147ab9 */ /* 0x000fe20000000a00 */
[----:B0-----:R-:W-:-:S05]  /*8d80*/  IMAD.U32 R7, RZ, RZ, UR8 ;  /* 0x00000008ff077e24 */ /* 0x001fca000f8e00ff */
[----:B------:R-:W-:-:S07]  /*8d90*/  LEA R8, R7, 0x100, 0xc ;  /* 0x0000010007087811 */ /* 0x000fce00078e60ff */
.L_x_311:
[----:B------:R-:W-:-:S03]  /*8da0*/  UMOV UR4, 0xffffffff ;  /* 0xffffffff00047882 */ /* 0x000fc60000000000 */
[----:B------:R-:W-:Y:S05]  /*8db0*/  BRA.DIV UR4, `(.L_x_300) ;  /* 0x0000000e04d07947 */ /* 0x000fea000b800000 */
[----:B------:R-:W-:-:S13]  /*8dc0*/  ELECT P6, URZ, PT ;  /* 0x00000000003f782f */ /* 0x000fda00038c0000 */
.L_x_323:
[----:B------:R-:W0:Y:S01]  /*8dd0*/  LDC R3, c[0x0][0x28c] ;  /* 0x0000a300ff037b82 */ /* 0x000e220000000800 */
[----:B------:R-:W-:Y:S01]  /*8de0*/  BSSY B1, `(.L_x_301) ;  /* 0x000003b000017945 */ /* 0x000fe20003800000 */
[----:B0-----:R-:W-:-:S13]  /*8df0*/  ISETP.LT.OR P6, PT, R3, 0x1, !P6 ;  /* 0x000000010300780c */ /* 0x001fda00077c1670 */
[----:B------:R-:W-:Y:S05]  /*8e00*/  @P6 BRA `(.L_x_302) ;  /* 0x0000000000e06947 */ /* 0x000fea0003800000 */
[----:B------:R-:W-:Y:S02]  /*8e10*/  IMAD R7, R19, 0x2, R7 ;  /* 0x0000000213077824 */ /* 0x000fe400078e0207 */
[----:B------:R-:W-:Y:S02]  /*8e20*/  IMAD.SHL.U32 R22, R22, 0x100, RZ ;  /* 0x0000010016167824 */ /* 0x000fe400078e00ff */
[----:B------:R-:W-:Y:S02]  /*8e30*/  IMAD.MOV.U32 R15, RZ, RZ, RZ ;  /* 0x000000ffff0f7224 */ /* 0x000fe400078e00ff */
[----:B------:R-:W-:Y:S02]  /*8e40*/  IMAD.U32 R19, RZ, RZ, UR22 ;  /* 0x00000016ff137e24 */ /* 0x000fe4000f8e00ff */
[----:B------:R-:W-:Y:S02]  /*8e50*/  IMAD.MOV.U32 R3, RZ, RZ, R0 ;  /* 0x000000ffff037224 */ /* 0x000fe400078e0000 */
[----:B------:R-:W-:-:S02]  /*8e60*/  IMAD.MOV.U32 R5, RZ, RZ, R9 ;  /* 0x000000ffff057224 */ /* 0x000fc400078e0009 */
[----:B------:R-:W-:-:S07]  /*8e70*/  IMAD.SHL.U32 R12, R7, 0x20, RZ ;  /* 0x00000020070c7824 */ /* 0x000fce00078e00ff */
.L_x_306:
[----:B------:R-:W0:Y:S01]  /*8e80*/  S2UR UR4, SR_CgaCtaId ;  /* 0x00000000000479c3 */ /* 0x000e220000008800 */
[----:B------:R-:W-:-:S07]  /*8e90*/  MOV R4, 0x400 ;  /* 0x0000040000047802 */ /* 0x000fce0000000f00 */
[----:B------:R-:W1:Y:S01]  /*8ea0*/  @!P2 LDC R11, c[0x0][0x500] ;  /* 0x00014000ff0bab82 */ /* 0x000e620000000800 */
[----:B0-----:R-:W-:-:S05]  /*8eb0*/  IMAD.U32 R7, RZ, RZ, UR4 ;  /* 0x00000004ff077e24 */ /* 0x001fca000f8e00ff */
[----:B------:R-:W-:Y:S02]  /*8ec0*/  LEA R14, R7, R4, 0x18 ;  /* 0x00000004070e7211 */ /* 0x000fe400078ec0ff */
[----:B------:R-:W-:-:S03]  /*8ed0*/  SHF.L.U32 R4, R3, 0x1f, RZ ;  /* 0x0000001f03047819 */ /* 0x000fc600000006ff */
[----:B------:R-:W-:-:S04]  /*8ee0*/  IMAD R13, R5, 0x8, R14 ;  /* 0x00000008050d7824 */ /* 0x000fc800078e020e */
[----:B------:R-:W0:Y:S02]  /*8ef0*/  SYNCS.PHASECHK.TRANS64.TRYWAIT P1, [R13+URZ+0x18], R4 ;  /* 0x000018040d0075a7 */ /* 0x000e24000802017f */
[----:B01----:R-:W-:Y:S05]  /*8f00*/  @!P1 BRA `(.L_x_303) ;  /* 0x0000000c009c9947 */ /* 0x003fea0003800000 */
.L_x_324:
[----:B0-----:R-:W-:Y:S01]  /*8f10*/  PRMT R4, R6, 0x9910, RZ ;  /* 0x0000991006047816 */ /* 0x001fe200000000ff */
[----:B------:R0:W-:Y:S03]  /*8f20*/  @!P2 SYNCS.ARRIVE.TRANS64 RZ, [R13+URZ], R11 ;  /* 0x0000000b0dffa9a7 */ /* 0x0001e6000800003f */
[----:B------:R-:W-:-:S13]  /*8f30*/  ISETP.NE.AND P1, PT, R4, 0x2, PT ;  /* 0x000000020400780c */ /* 0x000fda0003f25270 */
[----:B0-----:R-:W-:Y:S05]  /*8f40*/  @P1 BRA `(.L_x_304) ;  /* 0x0000000000041947 */ /* 0x001fea0003800000 */
[----:B------:R-:W-:Y:S01]  /*8f50*/  BPT.TRAP 0x1 ;  /* 0x000000040000795c */ /* 0x000fe20000300000 */
.L_x_304:
[----:B------:R-:W-:Y:S05]  /*8f60*/  @P0 BRA `(.L_x_305) ;  /* 0x0000000000040947 */ /* 0x000fea0003800000 */
[----:B------:R-:W-:Y:S01]  /*8f70*/  BPT.TRAP 0x1 ;  /* 0x000000040000795c */ /* 0x000fe20000300000 */
.L_x_305:
[C---:B------:R-:W-:Y:S01]  /*8f80*/  IMAD R4, R5.reuse, 0x2000, R8 ;  /* 0x0000200005047824 */ /* 0x040fe200078e0208 */
[----:B------:R-:W-:Y:S01]  /*8f90*/  R2UR UR8, R14 ;  /* 0x000000000e0872ca */ /* 0x000fe200000e0000 */
[----:B------:R-:W-:Y:S01]  /*8fa0*/  IMAD R14, R5, 0x8000, R14 ;  /* 0x00008000050e7824 */ /* 0x000fe200078e020e */
[----:B------:R-:W-:Y:S01]  /*8fb0*/  R2UR UR17, R12 ;  /* 0x000000000c1172ca */ /* 0x000fe200000e0000 */
[----:B------:R-:W-:Y:S01]  /*8fc0*/  VIADD R19, R19, 0xffffffff ;  /* 0xffffffff13137836 */ /* 0x000fe20000000000 */
[----:B------:R-:W-:Y:S01]  /*8fd0*/  R2UR UR5, R4 ;  /* 0x00000000040572ca */ /* 0x000fe200000e0000 */
[----:B------:R-:W-:Y:S01]  /*8fe0*/  UIADD3 UR4, UP0, UR20, 0xf0, URZ ;  /* 0x000000f014047890 */ /* 0x000fe2000ff1e03f */
[----:B------:R-:W-:Y:S01]  /*8ff0*/  R2UR UR11, R14 ;  /* 0x000000000e0b72ca */ /* 0x000fe200000e0000 */
[----:B------:R-:W-:Y:S01]  /*9000*/  UIADD3 UR24, UP1, UR20, 0x1f0, URZ ;  /* 0x000001f014187890 */ /* 0x000fe2000ff3e03f */
[----:B------:R-:W-:Y:S01]  /*9010*/  R2UR UR9, R13 ;  /* 0x000000000d0972ca */ /* 0x000fe200000e0000 */
[----:B------:R-:W-:Y:S01]  /*9020*/  VIADD R5, R5, 0x1 ;  /* 0x0000000105057836 */ /* 0x000fe20000000000 */
[----:B------:R-:W-:Y:S01]  /*9030*/  R2UR UR10, R15 ;  /* 0x000000000f0a72ca */ /* 0x000fe200000e0000 */
[----:B------:R-:W-:Y:S01]  /*9040*/  UIADD3.X UR25, URZ, UR21, URZ, UP1, !UPT ;  /* 0x000000153f197290 */ /* 0x000fe20008ffe43f */
[----:B------:R-:W-:Y:S01]  /*9050*/  R2UR UR12, R2 ;  /* 0x00000000020c72ca */ /* 0x000fe200000e0000 */
[----:B------:R-:W-:Y:S01]  /*9060*/  UMOV UR19, 0x30000 ;  /* 0x0003000000137882 */ /* 0x000fe20000000000 */
[----:B------:R-:W-:Y:S01]  /*9070*/  R2UR UR18, R22 ;  /* 0x00000000161272ca */ /* 0x000fe200000e0000 */
[----:B------:R-:W-:Y:S01]  /*9080*/  UMOV UR6, 0x0 ;  /* 0x0000000000067882 */ /* 0x000fe20000000000 */
[----:B------:R-:W-:Y:S01]  /*9090*/  ISETP.GT.AND P3, PT, R19, 0x1, PT ;  /* 0x000000011300780c */ /* 0x000fe20003f64270 */
[----:B------:R-:W-:Y:S01]  /*90a0*/  UIADD3 UR8, UR8, UR5, URZ ;  /* 0x0000000508087290 */ /* 0x000fe2000fffe03f */
[----:B------:R-:W-:Y:S01]  /*90b0*/  ISETP.NE.AND P1, PT, R5, 0x3, PT ;  /* 0x000000030500780c */ /* 0x000fe20003f25270 */
[----:B------:R-:W-:Y:S01]  /*90c0*/  UIADD3.X UR5, URZ, UR21, URZ, UP0, !UPT ;  /* 0x000000153f057290 */ /* 0x000fe200087fe43f */
[----:B------:R-:W-:Y:S01]  /*90d0*/  VIADD R15, R15, 0x80 ;  /* 0x000000800f0f7836 */ /* 0x000fe20000000000 */
[----:B------:R-:W-:Y:S01]  /*90e0*/  UIADD3 UR13, UR11, 0x6100, URZ ;  /* 0x000061000b0d7890 */ /* 0x000fe2000fffe03f */
[----:B------:R-:W-:Y:S01]  /*90f0*/  SEL R4, RZ, 0x1, P1 ;  /* 0x00000001ff047807 */ /* 0x000fe20000800000 */
[----:B------:R-:W-:Y:S01]  /*9100*/  UMOV UR7, 0x10000000 ;  /* 0x1000000000077882 */ /* 0x000fe20000000000 */
[----:B------:R-:W-:Y:S01]  /*9110*/  UMOV UR11, UR17 ;  /* 0x00000011000b7c82 */ /* 0x000fe20008000000 */
[----:B------:R-:W-:-:S02]  /*9120*/  SEL R5, R5, RZ, P1 ;  /* 0x000000ff05057207 */ /* 0x000fc40000800000 */
[----:B------:R-:W-:Y:S01]  /*9130*/  LOP3.LUT R3, R3, R4, RZ, 0x3c, !PT ;  /* 0x0000000403037212 */ /* 0x000fe200078e3cff */
[----:B------:R0:W-:Y:S02]  /*9140*/  UTMALDG.3D.MULTICAST [UR8], [UR4], UR19, desc[UR6] ;  /* 0x00000608040073b4 */ /* 0x0001e40008011813 */
[----:B0-----:R-:W-:Y:S01]  /*9150*/  UMOV UR8, UR13 ;  /* 0x0000000d00087c82 */ /* 0x001fe20008000000 */
[----:B------:R-:W-:Y:S02]  /*9160*/  UMOV UR11, UR18 ;  /* 0x00000012000b7c82 */ /* 0x000fe40008000000 */
[----:B------:R0:W-:Y:S02]  /*9170*/  UTMALDG.3D [UR8], [UR24], desc[UR6] ;  /* 0x00000608180075b4 */ /* 0x0001e40008011000 */
[----:B0-----:R-:W-:Y:S05]  /*9180*/  @P3 BRA `(.L_x_306) ;  /* 0xfffffffc003c3947 */ /* 0x001fea000383ffff */
.L_x_302:
[----:B------:R-:W-:Y:S05]  /*9190*/  BSYNC B1 ;  /* 0x0000000000017941 */ /* 0x000fea0003800000 */
.L_x_301:
[----:B------:R-:W2:Y:S01]  /*91a0*/  LDL.64 R20, [R1] ;  /* 0x0000000001147983 */ /* 0x000ea20000100a00 */
[----:B------:R-:W-:Y:S01]  /*91b0*/  LOP3.LUT P4, RZ, R10, 0xff, RZ, 0xc0, !PT ;  /* 0x000000ff0aff7812 */ /* 0x000fe2000788c0ff */
[----:B------:R-:W-:Y:S01]  /*91c0*/  VIADD R4, R9, UR40 ;  /* 0x0000002809047c36 */ /* 0x000fe20008000000 */
[----:B------:R-:W-:Y:S01]  /*91d0*/  ULDC.64 UR4, c[0x0][0x650] ;  /* 0x0001940000047ab9 */ /* 0x000fe20000000a00 */
[----:B------:R-:W-:Y:S01]  /*91e0*/  IMAD.U32 R9, RZ, RZ, UR40 ;  /* 0x00000028ff097e24 */ /* 0x000fe2000f8e00ff */
[----:B------:R-:W-:Y:S01]  /*91f0*/  UISETP.GE.U32.AND UP0, UPT, UR40, 0x3, UPT ;  /* 0x000000032800788c */ /* 0x000fe2000bf06070 */
[----:B------:R-:W-:Y:S01]  /*9200*/  BSSY B1, `(.L_x_307) ;  /* 0x0000070000017945 */ /* 0x000fe20003800000 */
[----:B------:R-:W-:Y:S01]  /*9210*/  ISETP.GT.U32.AND P1, PT, R4, 0x2, PT ;  /* 0x000000020400780c */ /* 0x000fe20003f24070 */
[----:B------:R-:W-:Y:S01]  /*9220*/  IMAD.MOV.U32 R19, RZ, RZ, -0x1 ;  /* 0xffffffffff137424 */ /* 0x000fe200078e00ff */
[----:B------:R-:W-:Y:S01]  /*9230*/  PRMT R10, RZ, 0x7610, R10 ;  /* 0x00007610ff0a7816 */ /* 0x000fe2000000000a */
[----:B------:R-:W-:Y:S01]  /*9240*/  IMAD.MOV.U32 R22, RZ, RZ, -0x1 ;  /* 0xffffffffff167424 */ /* 0x000fe200078e00ff */
[----:B------:R-:W-:-:S02]  /*9250*/  ISETP.LT.U32.AND P1, PT, R9, 0x3, P1 ;  /* 0x000000030900780c */ /* 0x000fc40000f21070 */
[----:B------:R-:W-:Y:S01]  /*9260*/  PLOP3.LUT P3, PT, PT, PT, UP0, 0x80, 0x0 ;  /* 0x000000000000781c */ /* 0x000fe20003f6f008 */
[----:B------:R-:W0:Y:S01]  /*9270*/  @P4 S2R R7, SR_CgaCtaId ;  /* 0x0000000000074919 */ /* 0x000e220000008800 */
[----:B------:R-:W-:-:S04]  /*9280*/  @P4 MOV R2, 0x400 ;  /* 0x0000040000024802 */ /* 0x000fc80000000f00 */
[----:B0-----:R-:W-:Y:S01]  /*9290*/  @P4 LEA R5, R7, R2, 0x18 ;  /* 0x0000000207054211 */ /* 0x001fe200078ec0ff */
[----:B------:R-:W-:-:S03]  /*92a0*/  IMAD.WIDE.U32 R2, R4, -0x55555555, RZ ;  /* 0xaaaaaaab04027825 */ /* 0x000fc600078e00ff */
[----:B------:R0:W-:Y:S01]  /*92b0*/  @P4 SYNCS.ARRIVE.TRANS64.A1T0 RZ, [R5+URZ+0x68], RZ ;  /* 0x000068ff05ff49a7 */ /* 0x0001e2000810003f */
[----:B------:R-:W-:Y:S01]  /*92c0*/  IMAD.MOV.U32 R2, RZ, RZ, -0x1 ;  /* 0xffffffffff027424 */ /* 0x000fe200078e00ff */
[----:B0-----:R-:W-:Y:S02]  /*92d0*/  SHF.R.U32.HI R5, RZ, 0x1, R3 ;  /* 0x00000001ff057819 */ /* 0x001fe40000011603 */
[----:B------:R-:W-:-:S03]  /*92e0*/  SEL R3, RZ, 0x1, !P1 ;  /* 0x00000001ff037807 */ /* 0x000fc60004800000 */
[----:B------:R-:W-:Y:S01]  /*92f0*/  IMAD R9, R5, -0x3, R4 ;  /* 0xfffffffd05097824 */ /* 0x000fe200078e0204 */
[----:B------:R-:W-:Y:S02]  /*9300*/  LOP3.LUT R0, R0, R3, RZ, 0x3c, !PT ;  /* 0x0000000300007212 */ /* 0x000fe400078e3cff */
[----:B------:R-:W-:Y:S02]  /*9310*/  PRMT R3, RZ, 0x7610, R3 ;  /* 0x00007610ff037816 */ /* 0x000fe40000000003 */
[----:B------:R-:W-:Y:S02]  /*9320*/  @P3 LOP3.LUT R0, R0, 0x1, R5, 0x78, !PT ;  /* 0x0000000100003812 */ /* 0x000fe400078e7805 */
[----:B--2---:R-:W-:-:S04]  /*9330*/  IADD3 R18, P4, R18, R20, RZ ;  /* 0x0000001412127210 */ /* 0x004fc80007f9e0ff */
[----:B------:R-:W-:Y:S01]  /*9340*/  ISETP.GE.U32.AND P1, PT, R18, UR4, PT ;  /* 0x0000000412007c0c */ /* 0x000fe2000bf26070 */
[----:B------:R-:W-:-:S05]  /*9350*/  IMAD.X R17, R17, 0x1, R23, P4 ;  /* 0x0000000111117824 */ /* 0x000fca00020e0617 */
[----:B------:R-:W-:-:S13]  /*9360*/  ISETP.GE.U32.AND.EX P1, PT, R17, UR5, PT, P1 ;  /* 0x0000000511007c0c */ /* 0x000fda000bf26110 */
[----:B------:R-:W-:Y:S05]  /*9370*/  @P1 BRA `(.L_x_308) ;  /* 0x0000000400601947 */ /* 0x000fea0003800000 */
[----:B------:R-:W0:Y:S01]  /*9380*/  S2R R12, SR_CTAID.X ;  /* 0x00000000000c7919 */ /* 0x000e220000002500 */
[----:B------:R-:W-:Y:S01]  /*9390*/  ULDC.64 UR4, c[0x0][0x628] ;  /* 0x00018a0000047ab9 */ /* 0x000fe20000000a00 */
[----:B------:R-:W-:Y:S01]  /*93a0*/  ULDC UR7, c[0x0][0x630] ;  /* 0x00018c0000077ab9 */ /* 0x000fe20000000800 */
[----:B------:R-:W-:Y:S01]  /*93b0*/  ISETP.NE.U32.AND P1, PT, RZ, UR4, PT ;  /* 0x00000004ff007c0c */ /* 0x000fe2000bf25070 */
[----:B------:R-:W1:Y:S01]  /*93c0*/  S2R R13, SR_CTAID.Y ;  /* 0x00000000000d7919 */ /* 0x000e620000002600 */
[----:B------:R-:W-:Y:S01]  /*93d0*/  ULDC UR8, c[0x0][0x150] ;  /* 0x0000540000087ab9 */ /* 0x000fe20000000800 */
[----:B------:R-:W-:Y:S01]  /*93e0*/  IMAD.MOV.U32 R2, RZ, RZ, R18 ;  /* 0x000000ffff027224 */ /* 0x000fe200078e0012 */
[----:B------:R-:W-:Y:S01]  /*93f0*/  ISETP.NE.AND.EX P1, PT, RZ, UR5, PT, P1 ;  /* 0x00000005ff007c0c */ /* 0x000fe2000bf25310 */
[----:B------:R-:W-:Y:S01]  /*9400*/  IMAD.MOV.U32 R3, RZ, RZ, R17 ;  /* 0x000000ffff037224 */ /* 0x000fe200078e0011 */
[----:B0-----:R-:W-:-:S11]  /*9410*/  I2FP.F32.U32 R14, R12 ;  /* 0x0000000c000e7245 */ /* 0x001fd60000201000 */
[----:B------:R-:W-:Y:S05]  /*9420*/  @!P1 BRA `(.L_x_309) ;  /* 0x0000000000289947 */ /* 0x000fea0003800000 */
[----:B------:R-:W-:Y:S02]  /*9430*/  ULDC UR6, c[0x0][0x634] ;  /* 0x00018d0000067ab9 */ /* 0x000fe40000000800 */
[----:B------:R-:W-:-:S05]  /*9440*/  IADD3 R3, P1, R18, UR6, RZ ;  /* 0x0000000612037c10 */ /* 0x000fca000ff3e0ff */
[----:B------:R-:W-:-:S04]  /*9450*/  IMAD.X R11, RZ, RZ, R17, P1 ;  /* 0x000000ffff0b7224 */ /* 0x000fc800008e0611 */
[----:B------:R-:W-:-:S04]  /*9460*/  IMAD.WIDE.U32 R4, R11, UR4, RZ ;  /* 0x000000040b047c25 */ /* 0x000fc8000f8e00ff */
[----:B------:R-:W-:-:S04]  /*9470*/  IMAD.WIDE.U32 R4, P1, R3, UR5, R4 ;  /* 0x0000000503047c25 */ /* 0x000fc8000f820004 */
[----:B------:R-:W-:-:S04]  /*9480*/  IMAD.WIDE.U32 R2, R3, UR4, RZ ;  /* 0x0000000403027c25 */ /* 0x000fc8000f8e00ff */
[----:B------:R-:W-:Y:S01]  /*9490*/  IMAD.MOV.U32 R2, RZ, RZ, R5 ;  /* 0x000000ffff027224 */ /* 0x000fe200078e0005 */
[----:B------:R-:W-:Y:S01]  /*94a0*/  IADD3 RZ, P3, R3, R4, RZ ;  /* 0x0000000403ff7210 */ /* 0x000fe20007f7e0ff */
[----:B------:R-:W-:-:S04]  /*94b0*/  IMAD.X R3, RZ, RZ, RZ, P1 ;  /* 0x000000ffff037224 */ /* 0x000fc800008e06ff */
[----:B------:R-:W-:-:S08]  /*94c0*/  IMAD.WIDE.U32.X R2, R11, UR5, R2, P3 ;  /* 0x000000050b027c25 */ /* 0x000fd000098e0402 */
.L_x_309:
[----:B------:R-:W0:Y:S01]  /*94d0*/  LDC R21, c[0x0][0x65c] ;  /* 0x00019700ff157b82 */ /* 0x000e220000000800 */
[--C-:B------:R-:W-:Y:S01]  /*94e0*/  SHF.R.U64 R11, R2, UR7, R3.reuse ;  /* 0x00000007020b7c19 */ /* 0x100fe20008001203 */
[----:B------:R-:W-:Y:S01]  /*94f0*/  FMUL R14, R14, UR8 ;  /* 0x000000080e0e7c20 */ /* 0x000fe20008400000 */
[----:B------:R-:W-:Y:S01]  /*9500*/  SHF.R.U32.HI R2, RZ, UR7, R3 ;  /* 0x00000007ff027c19 */ /* 0x000fe20008011603 */
[----:B------:R-:W-:Y:S01]  /*9510*/  ULDC UR6, c[0x0][0x154] ;  /* 0x0000550000067ab9 */ /* 0x000fe20000000800 */
[----:B------:R-:W-:Y:S01]  /*9520*/  IADD3 R15, P1, RZ, -R11, RZ ;  /* 0x8000000bff0f7210 */ /* 0x000fe20007f3e0ff */
[----:B------:R-:W-:Y:S01]  /*9530*/  ULDC.64 UR4, c[0x0][0x620] ;  /* 0x0001880000047ab9 */ /* 0x000fe20000000a00 */
[----:B-1----:R-:W-:Y:S01]  /*9540*/  I2FP.F32.U32 R3, R13 ;  /* 0x0000000d00037245 */ /* 0x002fe20000201000 */
[----:B------:R-:W1:Y:S01]  /*9550*/  LDC R19, c[0x0][0x144] ;  /* 0x00005100ff137b82 */ /* 0x000e620000000800 */
[----:B------:R-:W2:Y:S01]  /*9560*/  F2I.U32.TRUNC.NTZ R14, R14 ;  /* 0x0000000e000e7305 */ /* 0x000ea2000020f000 */
[----:B------:R-:W-:-:S02]  /*9570*/  IMAD.X R2, RZ, RZ, ~R2, P1 ;  /* 0x000000ffff027224 */ /* 0x000fc400008e0e02 */
[----:B------:R-:W-:Y:S01]  /*9580*/  FMUL R4, R3, UR6 ;  /* 0x0000000603047c20 */ /* 0x000fe20008400000 */
[----:B------:R-:W-:Y:S01]  /*9590*/  IMAD.MOV.U32 R3, RZ, RZ, R17 ;  /* 0x000000ffff037224 */ /* 0x000fe200078e0011 */
[----:B------:R-:W-:Y:S01]  /*95a0*/  ULDC.64 UR6, c[0x0][0x640] ;  /* 0x0001900000067ab9 */ /* 0x000fe20000000a00 */
[----:B------:R-:W-:Y:S01]  /*95b0*/  IMAD R2, R2, UR4, RZ ;  /* 0x0000000402027c24 */ /* 0x000fe2000f8e02ff */
[----:B------:R-:W3:Y:S01]  /*95c0*/  LDC R20, c[0x0][0x148] ;  /* 0x00005200ff147b82 */ /* 0x000ee20000000800 */
[----:B------:R-:W-:Y:S01]  /*95d0*/  ISETP.NE.U32.AND P1, PT, RZ, UR6, PT ;  /* 0x00000006ff007c0c */ /* 0x000fe2000bf25070 */
[----:B------:R-:W4:Y:S01]  /*95e0*/  F2I.U32.TRUNC.NTZ R4, R4 ;  /* 0x0000000400047305 */ /* 0x000f22000020f000 */
[----:B------:R-:W-:Y:S02]  /*95f0*/  IMAD R5, R15, UR5, R2 ;  /* 0x000000050f057c24 */ /* 0x000fe4000f8e0202 */
[----:B------:R-:W-:Y:S01]  /*9600*/  IMAD.MOV.U32 R2, RZ, RZ, R18 ;  /* 0x000000ffff027224 */ /* 0x000fe200078e0012 */
[----:B------:R-:W-:-:S02]  /*9610*/  ISETP.NE.AND.EX P1, PT, RZ, UR7, PT, P1 ;  /* 0x00000007ff007c0c */ /* 0x000fc4000bf25310 */
[----:B0-----:R-:W-:Y:S01]  /*9620*/  ISETP.NE.AND P4, PT, R21, 0x1, PT ;  /* 0x000000011500780c */ /* 0x001fe20003f85270 */
[----:B------:R-:W-:Y:S01]  /*9630*/  IMAD.WIDE.U32 R2, R15, UR4, R2 ;  /* 0x000000040f027c25 */ /* 0x000fe2000f8e0002 */
[----:B------:R-:W-:-:S03]  /*9640*/  ULDC UR4, c[0x0][0x618] ;  /* 0x0001860000047ab9 */ /* 0x000fc60000000800 */
[----:B--2---:R-:W-:Y:S02]  /*9650*/  IMAD.MOV R14, RZ, RZ, -R14 ;  /* 0x000000ffff0e7224 */ /* 0x004fe400078e0a0e */
[----:B------:R-:W-:Y:S02]  /*9660*/  IMAD.IADD R3, R3, 0x1, R5 ;  /* 0x0000000103037824 */ /* 0x000fe400078e0205 */
[----:B-1----:R-:W-:-:S03]  /*9670*/  IMAD R12, R19, R14, R12 ;  /* 0x0000000e130c7224 */ /* 0x002fc600078e020c */
[--C-:B------:R-:W-:Y:S01]  /*9680*/  SHF.R.U64 R14, R2, UR4, R3.reuse ;  /* 0x00000004020e7c19 */ /* 0x100fe20008001203 */
[----:B----4-:R-:W-:Y:S01]  /*9690*/  IMAD.MOV R2, RZ, RZ, -R4 ;  /* 0x000000ffff027224 */ /* 0x010fe200078e0a04 */
[----:B------:R-:W-:Y:S01]  /*96a0*/  SHF.R.U32.HI R3, RZ, UR4, R3 ;  /* 0x00000004ff037c19 */ /* 0x000fe20008011603 */
[----:B------:R-:W-:Y:S02]  /*96b0*/  ULDC UR4, c[0x0][0x608] ;  /* 0x0001820000047ab9 */ /* 0x000fe40000000800 */
[----:B---3--:R-:W-:Y:S01]  /*96c0*/  @P4 IMAD R12, R20, R2, R13 ;  /* 0x00000002140c4224 */ /* 0x008fe200078e020d */
[--C-:B------:R-:W-:Y:S02]  /*96d0*/  SHF.R.U64 R19, R14, UR4, R3.reuse ;  /* 0x000000040e137c19 */ /* 0x100fe40008001203 */
[----:B------:R-:W-:Y:S01]  /*96e0*/  SHF.R.U32.HI R2, RZ, UR4, R3 ;  /* 0x00000004ff027c19 */ /* 0x000fe20008011603 */
[----:B------:R-:W-:-:S03]  /*96f0*/  ULDC UR4, c[0x0][0x658] ;  /* 0x0001960000047ab9 */ /* 0x000fc60000000800 */
[--C-:B------:R-:W-:Y:S02]  /*9700*/  SHF.R.U64 R13, R19, UR4, R2.reuse ;  /* 0x00000004130d7c19 */ /* 0x100fe40008001202 */
[----:B------:R-:W-:-:S03]  /*9710*/  SHF.R.U32.HI R2, RZ, UR4, R2 ;  /* 0x00000004ff027c19 */ /* 0x000fc60008011602 */
[----:B------:R-:W-:Y:S02]  /*9720*/  IMAD.MOV.U32 R4, RZ, RZ, R13 ;  /* 0x000000ffff047224 */ /* 0x000fe400078e000d */
[----:B------:R-:W-:Y:S01]  /*9730*/  IMAD.MOV.U32 R3, RZ, RZ, R2 ;  /* 0x000000ffff037224 */ /* 0x000fe200078e0002 */
[----:B------:R-:W-:Y:S06]  /*9740*/  @!P1 BRA `(.L_x_310) ;  /* 0x00000000002c9947 */ /* 0x000fec0003800000 */
        /* <DEDUP_REMOVED lines=9> */
[----:B------:R-:W-:-:S04]  /*97e0*/  IMAD.WIDE.U32.X R2, R15, UR7, R2, P3 ;  /* 0x000000070f027c25 */ /* 0x000fc800098e0402 */
[----:B------:R-:W-:-:S07]  /*97f0*/  IMAD.MOV.U32 R4, RZ, RZ, R2 ;  /* 0x000000ffff047224 */ /* 0x000fce00078e0002 */
.L_x_310:
[----:B------:R-:W-:Y:S01]  /*9800*/  ULDC UR4, c[0x0][0x648] ;  /* 0x0001920000047ab9 */ /* 0x000fe20000000800 */
[----:B------:R-:W-:Y:S01]  /*9810*/  LOP3.LUT R2, R19, UR15, RZ, 0xc0, !PT ;  /* 0x0000000f13027c12 */ /* 0x000fe2000f8ec0ff */
[----:B------:R-:W-:Y:S01]  /*9820*/  ULDC UR5, c[0x0][0x610] ;  /* 0x0001840000057ab9 */ /* 0x000fe20000000800 */
[----:B------:R-:W-:Y:S01]  /*9830*/  SHF.R.U64 R3, R4, UR4, R3 ;  /* 0x0000000404037c19 */ /* 0x000fe20008001203 */
[----:B------:R-:W-:Y:S01]  /*9840*/  ULDC UR4, c[0x0][0x638] ;  /* 0x00018e0000047ab9 */ /* 0x000fe20000000800 */
[----:B------:R-:W-:-:S03]  /*9850*/  LOP3.LUT R14, R14, UR14, RZ, 0xc0, !PT ;  /* 0x0000000e0e0e7c12 */ /* 0x000fc6000f8ec0ff */
[----:B------:R-:W-:Y:S02]  /*9860*/  IMAD.MOV R4, RZ, RZ, -R3 ;  /* 0x000000ffff047224 */ /* 0x000fe400078e0a03 */
[----:B------:R-:W-:Y:S02]  /*9870*/  IMAD R3, R3, UR16, R2 ;  /* 0x0000001003037c24 */ /* 0x000fe4000f8e0202 */
[----:B------:R-:W-:Y:S01]  /*9880*/  IMAD R13, R4, UR4, R13 ;  /* 0x00000004040d7c24 */ /* 0x000fe2000f8e020d */
[----:B------:R-:W-:Y:S01]  /*9890*/  ULDC UR4, c[0x0][0x600] ;  /* 0x0001800000047ab9 */ /* 0x000fe20000000800 */
[----:B------:R-:W-:Y:S02]  /*98a0*/  IMAD R12, R3, UR5, R12 ;  /* 0x00000005030c7c24 */ /* 0x000fe4000f8e020c */
[----:B------:R-:W-:Y:S02]  /*98b0*/  IMAD R13, R13, UR4, R14 ;  /* 0x000000040d0d7c24 */ /* 0x000fe4000f8e020e */
[----:B------:R-:W-:-:S02]  /*98c0*/  IMAD.MOV.U32 R3, RZ, RZ, 0x1 ;  /* 0x00000001ff037424 */ /* 0x000fc400078e00ff */
[----:B------:R-:W-:Y:S01]  /*98d0*/  IMAD.MOV.U32 R2, RZ, RZ, R11 ;  /* 0x000000ffff027224 */ /* 0x000fe200078e000b */
[----:B------:R-:W-:Y:S02]  /*98e0*/  SEL R22, R13, R12, !P4 ;  /* 0x0000000c0d167207 */ /* 0x000fe40006000000 */
[----:B------:R-:W-:-:S07]  /*98f0*/  SEL R19, R12, R13, !P4 ;  /* 0x0000000d0c137207 */ /* 0x000fce0006000000 */
.L_x_308:
[----:B------:R-:W-:Y:S05]  /*9900*/  BSYNC B1 ;  /* 0x0000000000017941 */ /* 0x000fea0003800000 */
.L_x_307:
[----:B------:R-:W-:-:S13]  /*9910*/  LOP3.LUT P1, RZ, R3, 0xff, RZ, 0xc0, !PT ;  /* 0x000000ff03ff7812 */ /* 0x000fda000782c0ff */
[----:B------:R-:W-:Y:S05]  /*9920*/  @P1 BRA `(.L_x_311) ;  /* 0xfffffff4001c1947 */ /* 0x000fea000383ffff */
[----:B------:R-:W-:Y:S05]  /*9930*/  BSYNC B0 ;  /* 0x0000000000007941 */ /* 0x000fea0003800000 */
.L_x_299:
[----:B------:R-:W-:-:S03]  /*9940*/  UMOV UR4, 0xffffffff ;  /* 0xffffffff00047882 */ /* 0x000fc60000000000 */
[----:B------:R-:W-:Y:S05]  /*9950*/  BRA.DIV UR4, `(.L_x_312) ;  /* 0x00000006041c7947 */ /* 0x000fea000b800000 */
[----:B------:R-:W-:-:S13]  /*9960*/  ELECT P6, URZ, PT ;  /* 0x00000000003f782f */ /* 0x000fda00038c0000 */
.L_x_327:
[----:B------:R-:W-:Y:S04]  /*9970*/  BSSY B0, `(.L_x_313) ;  /* 0x0000022000007945 */ /* 0x000fe80003800000 */
[----:B------:R-:W-:Y:S05]  /*9980*/  @!P6 BRA `(.L_x_314) ;  /* 0x000000000080e947 */ /* 0x000fea0003800000 */
[----:B------:R-:W-:-:S04]  /*9990*/  LOP3.LUT R16, R16, 0x2, RZ, 0xfc, !PT ;  /* 0x0000000210107812 */ /* 0x000fc800078efcff */
[----:B------:R-:W-:-:S13]  /*99a0*/  ISETP.NE.AND P0, PT, R16, 0x3, PT ;  /* 0x000000031000780c */ /* 0x000fda0003f05270 */
[----:B------:R-:W-:Y:S05]  /*99b0*/  @!P0 BRA `(.L_x_315) ;  /* 0x0000000000048947 */ /* 0x000fea0003800000 */
[----:B------:R-:W-:Y:S01]  /*99c0*/  BPT.TRAP 0x1 ;  /* 0x000000040000795c */ /* 0x000fe20000300000 */
.L_x_315:
[----:B------:R-:W0:Y:S01]  /*99d0*/  S2R R3, SR_CgaCtaId ;  /* 0x0000000000037919 */ /* 0x000e220000008800 */
[----:B------:R-:W-:Y:S02]  /*99e0*/  MOV R2, 0x400 ;  /* 0x0000040000027802 */ /* 0x000fe40000000f00 */
[----:B------:R-:W-:Y:S02]  /*99f0*/  SHF.L.U32 R4, R0, 0x1f, RZ ;  /* 0x0000001f00047819 */ /* 0x000fe400000006ff */
[----:B0-----:R-:W-:-:S05]  /*9a00*/  LEA R2, R3, R2, 0x18 ;  /* 0x0000000203027211 */ /* 0x001fca00078ec0ff */
[----:B------:R-:W-:-:S04]  /*9a10*/  VIADD R2, R2, 0x18 ;  /* 0x0000001802027836 */ /* 0x000fc80000000000 */
[C---:B------:R-:W-:Y:S02]  /*9a20*/  IMAD R7, R9.reuse, 0x8, R2 ;  /* 0x0000000809077824 */ /* 0x040fe400078e0202 */
[----:B------:R-:W-:Y:S02]  /*9a30*/  VIADD R9, R9, 0x1 ;  /* 0x0000000109097836 */ /* 0x000fe40000000000 */
[----:B------:R-:W0:Y:S03]  /*9a40*/  SYNCS.PHASECHK.TRANS64.TRYWAIT P0, [R7+URZ], R4 ;  /* 0x00000004070075a7 */ /* 0x000e26000800017f */
[----:B------:R-:W-:-:S04]  /*9a50*/  ISETP.NE.AND P1, PT, R9, 0x3, PT ;  /* 0x000000030900780c */ /* 0x000fc80003f25270 */
[----:B------:R-:W-:Y:S02]  /*9a60*/  SEL R3, RZ, 0x1, P1 ;  /* 0x00000001ff037807 */ /* 0x000fe40000800000 */
[----:B------:R-:W-:Y:S02]  /*9a70*/  SEL R9, R9, RZ, P1 ;  /* 0x000000ff09097207 */ /* 0x000fe40000800000 */
[----:B------:R-:W-:-:S03]  /*9a80*/  LOP3.LUT R11, R0, R3, RZ, 0x3c, !PT ;  /* 0x00000003000b7212 */ /* 0x000fc600078e3cff */
[----:B------:R-:W-:Y:S01]  /*9a90*/  IMAD R6, R9, 0x8, R2 ;  /* 0x0000000809067824 */ /* 0x000fe200078e0202 */
[----:B------:R-:W-:Y:S01]  /*9aa0*/  SHF.L.U32 R5, R11, 0x1f, RZ ;  /* 0x0000001f0b057819 */ /* 0x000fe200000006ff */
[----:B0-----:R-:W-:Y:S06]  /*9ab0*/  @!P0 BRA `(.L_x_316) ;  /* 0x0000000000e48947 */ /* 0x001fec0003800000 */
.L_x_328:
[----:B------:R-:W1:Y:S01]  /*9ac0*/  SYNCS.PHASECHK.TRANS64.TRYWAIT P0, [R6+URZ], R5 ;  /* 0x00000005060075a7 */ /* 0x000e62000800017f */
[----:B------:R-:W-:-:S05]  /*9ad0*/  VIADD R0, R9, 0x1 ;  /* 0x0000000109007836 */ /* 0x000fca0000000000 */
[----:B------:R-:W-:-:S04]  /*9ae0*/  ISETP.NE.AND P1, PT, R0, 0x3, PT ;  /* 0x000000030000780c */ /* 0x000fc80003f25270 */
[----:B0-----:R-:W-:Y:S02]  /*9af0*/  SEL R4, RZ, 0x1, P1 ;  /* 0x00000001ff047807 */ /* 0x001fe40000800000 */
[----:B------:R-:W-:Y:S02]  /*9b00*/  SEL R3, R0, RZ, P1 ;  /* 0x000000ff00037207 */ /* 0x000fe40000800000 */
[----:B------:R-:W-:Y:S01]  /*9b10*/  LOP3.LUT R0, R11, R4, RZ, 0x3c, !PT ;  /* 0x000000040b007212 */ /* 0x000fe200078e3cff */
[----:B-1----:R-:W-:Y:S06]  /*9b20*/  @!P0 BRA `(.L_x_317) ;  /* 0x0000000000dc8947 */ /* 0x002fec0003800000 */
.L_x_329:
[----:B------:R-:W-:Y:S01]  /*9b30*/  IMAD R3, R3, 0x8, R2 ;  /* 0x0000000803037824 */ /* 0x000fe200078e0202 */
[----:B------:R-:W-:-:S07]  /*9b40*/  SHF.L.U32 R0, R0, 0x1f, RZ ;  /* 0x0000001f00007819 */ /* 0x000fce00000006ff */
.L_x_318:
[----:B-1----:R1:W2:Y:S02]  /*9b50*/  SYNCS.PHASECHK.TRANS64.TRYWAIT P0, [R3+URZ], R0 ;  /* 0x00000000030075a7 */ /* 0x0022a4000800017f */
[----:B--2---:R-:W-:Y:S05]  /*9b60*/  @!P0 NANOSLEEP.SYNCS 0x989680 ;  /* 0x009896800000895d */ /* 0x004fea0003900000 */
[----:B------:R-:W2:Y:S02]  /*9b70*/  @!P0 SYNCS.PHASECHK.TRANS64 P0, [R3+URZ], R0 ;  /* 0x00000000030085a7 */ /* 0x000ea4000800007f */
[----:B--2---:R-:W-:Y:S05]  /*9b80*/  @!P0 BRA `(.L_x_318) ;  /* 0xfffffffc00f08947 */ /* 0x004fea000383ffff */
.L_x_314:
[----:B------:R-:W-:Y:S05]  /*9b90*/  BSYNC B0 ;  /* 0x0000000000007941 */ /* 0x000fea0003800000 */
.L_x_313:
[----:B------:R-:W-:Y:S05]  /*9ba0*/  EXIT ;  /* 0x000000000000794d */ /* 0x000fea0003800000 */
.L_x_19:
[----:B-1----:R1:W2:Y:S02]  /*9bb0*/  SYNCS.PHASECHK.TRANS64.TRYWAIT P0, [R159+URZ], R0 ;  /* 0x000000009f0075a7 */ /* 0x0022a4000800017f */
[----:B--2---:R-:W-:Y:S05]  /*9bc0*/  @!P0 NANOSLEEP.SYNCS 0x989680 ;  /* 0x009896800000895d */ /* 0x004fea0003900000 */
[----:B------:R-:W2:Y:S02]  /*9bd0*/  @!P0 SYNCS.PHASECHK.TRANS64 P0, [R159+URZ], R0 ;  /* 0x000000009f0085a7 */ /* 0x000ea4000800007f */
[----:B--2---:R-:W-:Y:S05]  /*9be0*/  @!P0 BRA `(.L_x_19) ;  /* 0xfffffffc00f08947 */ /* 0x004fea000383ffff */
[----:B------:R-:W-:Y:S05]  /*9bf0*/  BRA `(.L_x_319) ;  /* 0xffffff7800907947 */ /* 0x000fea000383ffff */
.L_x_24:
[----:B--2---:R2:W3:Y:S02]  /*9c00*/  SYNCS.PHASECHK.TRANS64.TRYWAIT P1, [R3+URZ], R0 ;  /* 0x00000000030075a7 */ /* 0x0044e4000802017f */
[----:B---3--:R-:W-:Y:S05]  /*9c10*/  @!P1 NANOSLEEP.SYNCS 0x989680 ;  /* 0x009896800000995d */ /* 0x008fea0003900000 */
[----:B------:R-:W3:Y:S02]  /*9c20*/  @!P1 SYNCS.PHASECHK.TRANS64 P1, [R3+URZ], R0 ;  /* 0x00000000030095a7 */ /* 0x000ee4000802007f */
[----:B---3--:R-:W-:Y:S05]  /*9c30*/  @!P1 BRA `(.L_x_24) ;  /* 0xfffffffc00f09947 */ /* 0x008fea000383ffff */
[----:B------:R-:W-:Y:S05]  /*9c40*/  BRA `(.L_x_23) ;  /* 0xffffff7c00007947 */ /* 0x000fea000383ffff */
.L_x_29:
[----:B--2---:R-:W-:-:S04]  /*9c50*/  IMAD.U32 R5, RZ, RZ, UR4 ;  /* 0x00000004ff057e24 */ /* 0x004fc8000f8e00ff */
[----:B------:R2:W3:Y:S03]  /*9c60*/  SYNCS.PHASECHK.TRANS64.TRYWAIT P1, [R5+URZ], R4 ;  /* 0x00000004050075a7 */ /* 0x0004e6000802017f */
[----:B---3--:R-:W-:Y:S05]  /*9c70*/  @!P1 NANOSLEEP.SYNCS 0x989680 ;  /* 0x009896800000995d */ /* 0x008fea0003900000 */
[----:B------:R-:W3:Y:S02]  /*9c80*/  @!P1 SYNCS.PHASECHK.TRANS64 P1, [R5+URZ], R4 ;  /* 0x00000004050095a7 */ /* 0x000ee4000802007f */
[----:B---3--:R-:W-:Y:S05]  /*9c90*/  @!P1 BRA `(.L_x_29) ;  /* 0xfffffffc00ec9947 */ /* 0x008fea000383ffff */
[----:B------:R-:W-:Y:S05]  /*9ca0*/  BRA `(.L_x_28) ;  /* 0xffffff7c00d07947 */ /* 0x000fea000383ffff */
.L_x_35:
[----:B-1----:R1:W2:Y:S02]  /*9cb0*/  SYNCS.PHASECHK.TRANS64.TRYWAIT P0, [R159+URZ+0x10], R0 ;  /* 0x000010009f0075a7 */ /* 0x0022a4000800017f */
[----:B--2---:R-:W-:Y:S05]  /*9cc0*/  @!P0 NANOSLEEP.SYNCS 0x989680 ;  /* 0x009896800000895d */ /* 0x004fea0003900000 */
[----:B------:R-:W2:Y:S02]  /*9cd0*/  @!P0 SYNCS.PHASECHK.TRANS64 P0, [R159+URZ+0x10], R0 ;  /* 0x000010009f0085a7 */ /* 0x000ea4000800007f */
[----:B--2---:R-:W-:Y:S05]  /*9ce0*/  @!P0 BRA `(.L_x_35) ;  /* 0xfffffffc00f08947 */ /* 0x004fea000383ffff */
[----:B------:R-:W-:Y:S05]  /*9cf0*/  BRA `(.L_x_320) ;  /* 0xffffff84001c7947 */ /* 0x000fea000383ffff */
.L_x_300:
[----:B------:R-:W-:Y:S01]  /*9d00*/  BSSY B1, `(.L_x_321) ;  /* 0x0000006000017945 */ /* 0x000fe20003800000 */
[----:B------:R-:W-:-:S07]  /*9d10*/  IMAD.MOV.U32 R15, RZ, RZ, -0x1 ;  /* 0xffffffffff0f7424 */ /* 0x000fce00078e00ff */
[----:B-----5:R-:W-:Y:S05]  /*9d20*/  WARPSYNC.COLLECTIVE R15, `(.L_x_322) ;  /* 0x000000000f0c7348 */ /* 0x020fea0003c00000 */
[----:B------:R-:W-:Y:S02]  /*9d30*/  ELECT P6, UR62, PT ;  /* 0x00000000003e782f */ /* 0x000fe400038c0000 */
[----:B------:R-:W-:Y:S01]  /*9d40*/  MOV R14, UR62 ;  /* 0x0000003e000e7c02 */ /* 0x000fe20008000f00 */
[----:B-----5:R-:W-:Y:S10]  /*9d50*/  ENDCOLLECTIVE ;  /* 0x000000000000791b */ /* 0x020ff40003800000 */
.L_x_322:
[----:B------:R-:W-:Y:S05]  /*9d60*/  BSYNC B1 ;  /* 0x0000000000017941 */ /* 0x000fea0003800000 */
.L_x_321:
[----:B------:R-:W-:Y:S05]  /*9d70*/  BRA `(.L_x_323) ;  /* 0xfffffff000147947 */ /* 0x000fea000383ffff */
.L_x_303:
[----:B0-----:R0:W1:Y:S02]  /*9d80*/  SYNCS.PHASECHK.TRANS64.TRYWAIT P1, [R13+URZ+0x18], R4 ;  /* 0x000018040d0075a7 */ /* 0x001064000802017f */
[----:B-1----:R-:W-:Y:S05]  /*9d90*/  @!P1 NANOSLEEP.SYNCS 0x989680 ;  /* 0x009896800000995d */ /* 0x002fea0003900000 */
[----:B------:R-:W1:Y:S02]  /*9da0*/  @!P1 SYNCS.PHASECHK.TRANS64 P1, [R13+URZ+0x18], R4 ;  /* 0x000018040d0095a7 */ /* 0x000e64000802007f */
[----:B-1----:R-:W-:Y:S05]  /*9db0*/  @!P1 BRA `(.L_x_303) ;  /* 0xfffffffc00f09947 */ /* 0x002fea000383ffff */
[----:B------:R-:W-:Y:S05]  /*9dc0*/  BRA `(.L_x_324) ;  /* 0xfffffff000507947 */ /* 0x000fea000383ffff */
.L_x_312:
[----:B------:R-:W-:Y:S01]  /*9dd0*/  BSSY B0, `(.L_x_325) ;  /* 0x0000006000007945 */ /* 0x000fe20003800000 */
[----:B------:R-:W-:-:S07]  /*9de0*/  IMAD.MOV.U32 R15, RZ, RZ, -0x1 ;  /* 0xffffffffff0f7424 */ /* 0x000fce00078e00ff */
[----:B-----5:R-:W-:Y:S05]  /*9df0*/  WARPSYNC.COLLECTIVE R15, `(.L_x_326) ;  /* 0x000000000f0c7348 */ /* 0x020fea0003c00000 */
[----:B------:R-:W-:Y:S02]  /*9e00*/  ELECT P6, UR62, PT ;  /* 0x00000000003e782f */ /* 0x000fe400038c0000 */
[----:B------:R-:W-:Y:S01]  /*9e10*/  MOV R14, UR62 ;  /* 0x0000003e000e7c02 */ /* 0x000fe20008000f00 */
[----:B-----5:R-:W-:Y:S10]  /*9e20*/  ENDCOLLECTIVE ;  /* 0x000000000000791b */ /* 0x020ff40003800000 */
.L_x_326:
[----:B------:R-:W-:Y:S05]  /*9e30*/  BSYNC B0 ;  /* 0x0000000000007941 */ /* 0x000fea0003800000 */
.L_x_325:
[----:B------:R-:W-:Y:S05]  /*9e40*/  BRA `(.L_x_327) ;  /* 0xfffffff800c87947 */ /* 0x000fea000383ffff */
.L_x_316:
[----:B0-----:R0:W1:Y:S02]  /*9e50*/  SYNCS.PHASECHK.TRANS64.TRYWAIT P0, [R7+URZ], R4 ;  /* 0x00000004070075a7 */ /* 0x001064000800017f */
[----:B-1----:R-:W-:Y:S05]  /*9e60*/  @!P0 NANOSLEEP.SYNCS 0x989680 ;  /* 0x009896800000895d */ /* 0x002fea0003900000 */
[----:B------:R-:W1:Y:S02]  /*9e70*/  @!P0 SYNCS.PHASECHK.TRANS64 P0, [R7+URZ], R4 ;  /* 0x00000004070085a7 */ /* 0x000e64000800007f */
[----:B-1----:R-:W-:Y:S05]  /*9e80*/  @!P0 BRA `(.L_x_316) ;  /* 0xfffffffc00f08947 */ /* 0x002fea000383ffff */
[----:B------:R-:W-:Y:S05]  /*9e90*/  BRA `(.L_x_328) ;  /* 0xfffffffc00087947 */ /* 0x000fea000383ffff */
.L_x_317:
[----:B0-----:R0:W1:Y:S02]  /*9ea0*/  SYNCS.PHASECHK.TRANS64.TRYWAIT P0, [R6+URZ], R5 ;  /* 0x00000005060075a7 */ /* 0x001064000800017f */
[----:B-1----:R-:W-:Y:S05]  /*9eb0*/  @!P0 NANOSLEEP.SYNCS 0x989680 ;  /* 0x009896800000895d */ /* 0x002fea0003900000 */
[----:B------:R-:W1:Y:S02]  /*9ec0*/  @!P0 SYNCS.PHASECHK.TRANS64 P0, [R6+URZ], R5 ;  /* 0x00000005060085a7 */ /* 0x000e64000800007f */
[----:B-1----:R-:W-:Y:S05]  /*9ed0*/  @!P0 BRA `(.L_x_317) ;  /* 0xfffffffc00f08947 */ /* 0x002fea000383ffff */
[----:B------:R-:W-:Y:S05]  /*9ee0*/  BRA `(.L_x_329) ;  /* 0xfffffffc00107947 */ /* 0x000fea000383ffff */
.L_x_330:
[----:B------:R-:W-:-:S00]  /*9ef0*/  BRA `(.L_x_330) ;  /* 0xfffffffc00fc7947 */ /* 0x000fc0000383ffff */
[----:B------:R-:W-:-:S00]  /*9f00*/  NOP ;  /* 0x0000000000007918 */ /* 0x000fc00000000000 */
[----:B------:R-:W-:-:S00]  /*9f10*/  NOP ;  /* 0x0000000000007918 */ /* 0x000fc00000000000 */
[----:B------:R-:W-:-:S00]  /*9f20*/  NOP ;  /* 0x0000000000007918 */ /* 0x000fc00000000000 */
[----:B------:R-:W-:-:S00]  /*9f30*/  NOP ;  /* 0x0000000000007918 */ /* 0x000fc00000000000 */
[----:B------:R-:W-:-:S00]  /*9f40*/  NOP ;  /* 0x0000000000007918 */ /* 0x000fc00000000000 */
[----:B------:R-:W-:-:S00]  /*9f50*/  NOP ;  /* 0x0000000000007918 */ /* 0x000fc00000000000 */
[----:B------:R-:W-:-:S00]  /*9f60*/  NOP ;  /* 0x0000000000007918 */ /* 0x000fc00000000000 */
[----:B------:R-:W-:-:S00]  /*9f70*/  NOP ;  /* 0x0000000000007918 */ /* 0x000fc00000000000 */
.L_x_331:


//--------------------- .nv.global.init           --------------------------
	.section	.nv.global.init,"aw",@progbits
.nv.global.init:
	.type		$str$22,@object
	.size		$str$22,($str$23 - $str$22)
$str$22:
        /*0000*/ 	.byte	0x6b, 0x5f, 0x74, 0x69, 0x6c, 0x65, 0x5f, 0x63, 0x6f, 0x75, 0x6e, 0x74, 0x20, 0x3e, 0x3d, 0x20
        /*0010*/ 	.byte	0x31, 0x00
	.type		$str$23,@object
	.size		$str$23,(__unnamed_1 - $str$23)
$str$23:
        /*0012*/ 	.byte	0x2f, 0x74, 0x6d, 0x70, 0x2f, 0x63, 0x75, 0x74, 0x6c, 0x61, 0x73, 0x73, 0x5f, 0x73, 0x77, 0x65
        /*0022*/ 	.byte	0x65, 0x70, 0x5f, 0x73, 0x72, 0x63, 0x2f, 0x69, 0x6e, 0x63, 0x6c, 0x75, 0x64, 0x65, 0x2f, 0x63
        /*0032*/ 	.byte	0x75, 0x74, 0x6c, 0x61, 0x73, 0x73, 0x2f, 0x67, 0x65, 0x6d, 0x6d, 0x2f, 0x63, 0x6f, 0x6c, 0x6c
        /*0042*/ 	.byte	0x65, 0x63, 0x74, 0x69, 0x76, 0x65, 0x2f, 0x73, 0x6d, 0x39, 0x30, 0x5f, 0x6d, 0x6d, 0x61, 0x5f
        /*0052*/ 	.byte	0x74, 0x6d, 0x61, 0x5f, 0x67, 0x6d, 0x6d, 0x61, 0x5f, 0x73, 0x73, 0x5f, 0x77, 0x61, 0x72, 0x70
        /*0062*/ 	.byte	0x73, 0x70, 0x65, 0x63, 0x69, 0x61, 0x6c, 0x69, 0x7a, 0x65, 0x64, 0x2e, 0x68, 0x70, 0x70, 0x00
	.type		__unnamed_1,@object
	.size		__unnamed_1,(.L_0 - __unnamed_1)
__unnamed_1:
        /*0072*/ 	.byte	0x76, 0x6f, 0x69, 0x64, 0x20, 0x63, 0x75, 0x74, 0x6c, 0x61, 0x73, 0x73, 0x3a, 0x3a, 0x67, 0x65
        /* <DEDUP_REMOVED lines=172> */
        /*0b42*/ 	.byte	0x3a, 0x69, 0x64, 0x65, 0x6e, 0x74, 0x69, 0x74, 0x79, 0x5d, 0x00
.L_0:


//--------------------- .nv.shared._ZN7cutlass13device_kernelINS_4gemm6kernel13GemmUniversalIN4cute5tupleIJiiiiEEENS1_10collective13CollectiveMmaINS1_34MainloopSm90TmaGmmaWarpSpecializedILi3ENS5_IJNS4_1CILi1EEENSA_ILi2EEESB_EEENS1_32KernelTmaWarpSpecializedPingpongEEENS5_IJNSA_ILi64EEENSA_ILi256EEENSA_ILi128EEEEEEaNS5_IJlSB_lEEEaSK_NS4_8TiledMMAINS4_8MMA_AtomIJNS4_4SM904GMMA27MMA_64x256x32_S32S8S8_SS_TNEEEENS4_6LayoutINS5_IJSB_SB_SB_EEENS5_IJNSA_ILi0EEEST_ST_EEEEENS5_IJNS4_10UnderscoreESW_SW_EEEEENS4_23SM90_TMA_LOAD_MULTICASTENS4_14ComposedLayoutINS4_7SwizzleILi3ELi4ELi3EEENS4_18smem_ptr_flag_bitsILi8EEENSR_INS5_IJNSA_ILi8EEESI_EEENS5_IJSI_SB_EEEEEEEvNS4_8identityENS4_13SM90_TMA_LOADES19_vS1A_EENS_8epilogue10collective6detail29Sm90TmaWarpSpecializedAdapterINS1E_15DefaultEpilogueIaSK_SK_NS1D_6thread17LinearCombinationIaLi1EiiLNS1I_9ScaleType4KindE0ELNS_15FloatRoundStyleE2EaEENS1_15EpilogueDefaultEEEEEvvEEEEvNT_6ParamsE --------------------------
	.section	.nv.shared._ZN7cutlass13device_kernelINS_4gemm6kernel13GemmUniversalIN4cute5tupleIJiiiiEEENS1_10collective13CollectiveMmaINS1_34MainloopSm90TmaGmmaWarpSpecializedILi3ENS5_IJNS4_1CILi1EEENSA_ILi2EEESB_EEENS1_32KernelTmaWarpSpecializedPingpongEEENS5_IJNSA_ILi64EEENSA_ILi256EEENSA_ILi128EEEEEEaNS5_IJlSB_lEEEaSK_NS4_8TiledMMAINS4_8MMA_AtomIJNS4_4SM904GMMA27MMA_64x256x32_S32S8S8_SS_TNEEEENS4_6LayoutINS5_IJSB_SB_SB_EEENS5_IJNSA_ILi0EEEST_ST_EEEEENS5_IJNS4_10UnderscoreESW_SW_EEEEENS4_23SM90_TMA_LOAD_MULTICASTENS4_14ComposedLayoutINS4_7SwizzleILi3ELi4ELi3EEENS4_18smem_ptr_flag_bitsILi8EEENSR_INS5_IJNSA_ILi8EEESI_EEENS5_IJSI_SB_EEEEEEEvNS4_8identityENS4_13SM90_TMA_LOADES19_vS1A_EENS_8epilogue10collective6detail29Sm90TmaWarpSpecializedAdapterINS1E_15DefaultEpilogueIaSK_SK_NS1D_6thread17LinearCombinationIaLi1EiiLNS1I_9ScaleType4KindE0ELNS_15FloatRoundStyleE2EaEENS1_15EpilogueDefaultEEEEEvvEEEEvNT_6ParamsE,"aw",@nobits
	.sectionflags	@""
	.align	16
	.zero		1024


//--------------------- .nv.shared.reserved.0     --------------------------
	.section	.nv.shared.reserved.0,"aw",@nobits
	.weak		__nv_reservedSMEM_offset_0_alias
	.size		__nv_reservedSMEM_offset_0_alias, 0, 0
	.other		__nv_reservedSMEM_offset_0_alias,@"STO_CUDA_RESERVED_SHARED STV_DEFAULT"
__nv_reservedSMEM_offset_0_alias:
	.zero		0


//--------------------- .nv.global                --------------------------
	.section	.nv.global,"aw",@nobits
.nv.global:
	.type		_ZN39_INTERNAL_6b9e8ede_4_k_cu_93f4fc55_43554cute1_E,@object
	.size		_ZN39_INTERNAL_6b9e8ede_4_k_cu_93f4fc55_43554cute1_E,(_ZN39_INTERNAL_6b9e8ede_4_k_cu_93f4fc55_43554cuda3std3__45__cpo6cbeginE - _ZN39_INTERNAL_6b9e8ede_4_k_cu_93f4fc55_43554cute1_E)
_ZN39_INTERNAL_6b9e8ede_4_k_cu_93f4fc55_43554cute1_E:
	.zero		1
	.type		_ZN39_INTERNAL_6b9e8ede_4_k_cu_93f4fc55_43554cuda3std3__45__cpo6cbeginE,@object
	.size		_ZN39_INTERNAL_6b9e8ede_4_k_cu_93f4fc55_43554cuda3std3__45__cpo6cbeginE,(_ZN39_INTERNAL_6b9e8ede_4_k_cu_93f4fc55_43554cuda3std3__48in_placeE - _ZN39_INTERNAL_6b9e8ede_4_k_cu_93f4fc55_43554cuda3std3__45__cpo6cbeginE)
_ZN39_INTERNAL_6b9e8ede_4_k_cu_93f4fc55_43554cuda3std3__45__cpo6cbeginE:
	.zero		1
	.type		_ZN39_INTERNAL_6b9e8ede_4_k_cu_93f4fc55_43554cuda3std3__48in_placeE,@object
	.size		_ZN39_INTERNAL_6b9e8ede_4_k_cu_93f4fc55_43554cuda3std3__48in_placeE,(_ZN39_INTERNAL_6b9e8ede_4_k_cu_93f4fc55_43554cuda3std6ranges3__45__cpo9iter_moveE - _ZN39_INTERNAL_6b9e8ede_4_k_cu_93f4fc55_43554cuda3std3__48in_placeE)
_ZN39_INTERNAL_6b9e8ede_4_k_cu_93f4fc55_43554cuda3std3__48in_placeE:
	.zero		1
	.type		_ZN39_INTERNAL_6b9e8ede_4_k_cu_93f4fc55_43554cuda3std6ranges3__45__cpo9iter_moveE,@object
	.size		_ZN39_INTERNAL_6b9e8ede_4_k_cu_93f4fc55_43554cuda3std6ranges3__45__cpo9iter_moveE,(_ZN39_INTERNAL_6b9e8ede_4_k_cu_93f4fc55_43554cuda3std3__45__cpo5beginE - _ZN39_INTERNAL_6b9e8ede_4_k_cu_93f4fc55_43554cuda3std6ranges3__45__cpo9iter_moveE)
_ZN39_INTERNAL_6b9e8ede_4_k_cu_93f4fc55_43554cuda3std6ranges3__45__cpo9iter_moveE:
	.zero		1
	.type		_ZN39_INTERNAL_6b9e8ede_4_k_cu_93f4fc55_43554cuda3std3__45__cpo5beginE,@object
	.size		_ZN39_INTERNAL_6b9e8ede_4_k_cu_93f4fc55_43554cuda3std3__45__cpo5beginE,(_ZN39_INTERNAL_6b9e8ede_4_k_cu_93f4fc55_43554cuda3std3__441_GLOBAL__N__6b9e8ede_4_k_cu_93f4fc55_43556ignoreE - _ZN39_INTERNAL_6b9e8ede_4_k_cu_93f4fc55_43554cuda3std3__45__cpo5beginE)
_ZN39_INTERNAL_6b9e8ede_4_k_cu_93f4fc55_43554cuda3std3__45__cpo5beginE:
	.zero		1
	.type		_ZN39_INTERNAL_6b9e8ede_4_k_cu_93f4fc55_43554cuda3std3__441_GLOBAL__N__6b9e8ede_4_k_cu_93f4fc55_43556ignoreE,@object
	.size		_ZN39_INTERNAL_6b9e8ede_4_k_cu_93f4fc55_43554cuda3std3__441_GLOBAL__N__6b9e8ede_4_k_cu_93f4fc55_43556ignoreE,(_ZN39_INTERNAL_6b9e8ede_4_k_cu_93f4fc55_43554cute7productE - _ZN39_INTERNAL_6b9e8ede_4_k_cu_93f4fc55_43554cuda3std3__441_GLOBAL__N__6b9e8ede_4_k_cu_93f4fc55_43556ignoreE)
_ZN39_INTERNAL_6b9e8ede_4_k_cu_93f4fc55_43554cuda3std3__441_GLOBAL__N__6b9e8ede_4_k_cu_93f4fc55_43556ignoreE:
	.zero		1
	.type		_ZN39_INTERNAL_6b9e8ede_4_k_cu_93f4fc55_43554cute7productE,@object
	.size		_ZN39_INTERNAL_6b9e8ede_4_k_cu_93f4fc55_43554cute7productE,(_ZN39_INTERNAL_6b9e8ede_4_k_cu_93f4fc55_43554cuda3std3__45__cpo3endE - _ZN39_INTERNAL_6b9e8ede_4_k_cu_93f4fc55_43554cute7productE)
_ZN39_INTERNAL_6b9e8ede_4_k_cu_93f4fc55_43554cute7productE:
	.zero		1
	.type		_ZN39_INTERNAL_6b9e8ede_4_k_cu_93f4fc55_43554cuda3std3__45__cpo3endE,@object
	.size		_ZN39_INTERNAL_6b9e8ede_4_k_cu_93f4fc55_43554cuda3std3__45__cpo3endE,(_ZN39_INTERNAL_6b9e8ede_4_k_cu_93f4fc55_43554cuda3std3__419piecewise_constructE - _ZN39_INTERNAL_6b9e8ede_4_k_cu_93f4fc55_43554cuda3std3__45__cpo3endE)
_ZN39_INTERNAL_6b9e8ede_4_k_cu_93f4fc55_43554cuda3std3__45__cpo3endE:
	.zero		1
	.type		_ZN39_INTERNAL_6b9e8ede_4_k_cu_93f4fc55_43554cuda3std3__419piecewise_constructE,@object
	.size		_ZN39_INTERNAL_6b9e8ede_4_k_cu_93f4fc55_43554cuda3std3__419piecewise_constructE,(_ZN39_INTERNAL_6b9e8ede_4_k_cu_93f4fc55_43554cuda3std3__45__cpo4cendE - _ZN39_INTERNAL_6b9e8ede_4_k_cu_93f4fc55_43554cuda3std3__419piecewise_constructE)
_ZN39_INTERNAL_6b9e8ede_4_k_cu_93f4fc55_43554cuda3std3__419piecewise_constructE:
	.zero		1
	.type		_ZN39_INTERNAL_6b9e8ede_4_k_cu_93f4fc55_43554cuda3std3__45__cpo4cendE,@object
	.size		_ZN39_INTERNAL_6b9e8ede_4_k_cu_93f4fc55_43554cuda3std3__45__cpo4cendE,(_ZN39_INTERNAL_6b9e8ede_4_k_cu_93f4fc55_43554cuda3std6ranges3__45__cpo4swapE - _ZN39_INTERNAL_6b9e8ede_4_k_cu_93f4fc55_43554cuda3std3__45__cpo4cendE)
_ZN39_INTERNAL_6b9e8ede_4_k_cu_93f4fc55_43554cuda3std3__45__cpo4cendE:
	.zero		1
	.type		_ZN39_INTERNAL_6b9e8ede_4_k_cu_93f4fc55_43554cuda3std6ranges3__45__cpo4swapE,@object
	.size		_ZN39_INTERNAL_6b9e8ede_4_k_cu_93f4fc55_43554cuda3std6ranges3__45__cpo4swapE,(.L_8 - _ZN39_INTERNAL_6b9e8ede_4_k_cu_93f4fc55_43554cuda3std6ranges3__45__cpo4swapE)
_ZN39_INTERNAL_6b9e8ede_4_k_cu_93f4fc55_43554cuda3std6ranges3__45__cpo4swapE:
	.zero		1
.L_8:


//--------------------- .nv.constant0._ZN7cutlass13device_kernelINS_4gemm6kernel13GemmUniversalIN4cute5tupleIJiiiiEEENS1_10collective13CollectiveMmaINS1_34MainloopSm90TmaGmmaWarpSpecializedILi3ENS5_IJNS4_1CILi1EEENSA_ILi2EEESB_EEENS1_32KernelTmaWarpSpecializedPingpongEEENS5_IJNSA_ILi64EEENSA_ILi256EEENSA_ILi128EEEEEEaNS5_IJlSB_lEEEaSK_NS4_8TiledMMAINS4_8MMA_AtomIJNS4_4SM904GMMA27MMA_64x256x32_S32S8S8_SS_TNEEEENS4_6LayoutINS5_IJSB_SB_SB_EEENS5_IJNSA_ILi0EEEST_ST_EEEEENS5_IJNS4_10UnderscoreESW_SW_EEEEENS4_23SM90_TMA_LOAD_MULTICASTENS4_14ComposedLayoutINS4_7SwizzleILi3ELi4ELi3EEENS4_18smem_ptr_flag_bitsILi8EEENSR_INS5_IJNSA_ILi8EEESI_EEENS5_IJSI_SB_EEEEEEEvNS4_8identityENS4_13SM90_TMA_LOADES19_vS1A_EENS_8epilogue10collective6detail29Sm90TmaWarpSpecializedAdapterINS1E_15DefaultEpilogueIaSK_SK_NS1D_6thread17LinearCombinationIaLi1EiiLNS1I_9ScaleType4KindE0ELNS_15FloatRoundStyleE2EaEENS1_15EpilogueDefaultEEEEEvvEEEEvNT_6ParamsE --------------------------
	.section	.nv.constant0._ZN7cutlass13device_kernelINS_4gemm6kernel13GemmUniversalIN4cute5tupleIJiiiiEEENS1_10collective13CollectiveMmaINS1_34MainloopSm90TmaGmmaWarpSpecializedILi3ENS5_IJNS4_1CILi1EEENSA_ILi2EEESB_EEENS1_32KernelTmaWarpSpecializedPingpongEEENS5_IJNSA_ILi64EEENSA_ILi256EEENSA_ILi128EEEEEEaNS5_IJlSB_lEEEaSK_NS4_8TiledMMAINS4_8MMA_AtomIJNS4_4SM904GMMA27MMA_64x256x32_S32S8S8_SS_TNEEEENS4_6LayoutINS5_IJSB_SB_SB_EEENS5_IJNSA_ILi0EEEST_ST_EEEEENS5_IJNS4_10UnderscoreESW_SW_EEEEENS4_23SM90_TMA_LOAD_MULTICASTENS4_14ComposedLayoutINS4_7SwizzleILi3ELi4ELi3EEENS4_18smem_ptr_flag_bitsILi8EEENSR_INS5_IJNSA_ILi8EEESI_EEENS5_IJSI_SB_EEEEEEEvNS4_8identityENS4_13SM90_TMA_LOADES19_vS1A_EENS_8epilogue10collective6detail29Sm90TmaWarpSpecializedAdapterINS1E_15DefaultEpilogueIaSK_SK_NS1D_6thread17LinearCombinationIaLi1EiiLNS1I_9ScaleType4KindE0ELNS_15FloatRoundStyleE2EaEENS1_15EpilogueDefaultEEEEEvvEEEEvNT_6ParamsE,"a",@progbits
	.sectionflags	@""
	.align	4
.nv.constant0._ZN7cutlass13device_kernelINS_4gemm6kernel13GemmUniversalIN4cute5tupleIJiiiiEEENS1_10collective13CollectiveMmaINS1_34MainloopSm90TmaGmmaWarpSpecializedILi3ENS5_IJNS4_1CILi1EEENSA_ILi2EEESB_EEENS1_32KernelTmaWarpSpecializedPingpongEEENS5_IJNSA_ILi64EEENSA_ILi256EEENSA_ILi128EEEEEEaNS5_IJlSB_lEEEaSK_NS4_8TiledMMAINS4_8MMA_AtomIJNS4_4SM904GMMA27MMA_64x256x32_S32S8S8_SS_TNEEEENS4_6LayoutINS5_IJSB_SB_SB_EEENS5_IJNSA_ILi0EEEST_ST_EEEEENS5_IJNS4_10UnderscoreESW_SW_EEEEENS4_23SM90_TMA_LOAD_MULTICASTENS4_14ComposedLayoutINS4_7SwizzleILi3ELi4ELi3EEENS4_18smem_ptr_flag_bitsILi8EEENSR_INS5_IJNSA_ILi8EEESI_EEENS5_IJSI_SB_EEEEEEEvNS4_8identityENS4_13SM90_TMA_LOADES19_vS1A_EENS_8epilogue10collective6detail29Sm90TmaWarpSpecializedAdapterINS1E_15DefaultEpilogueIaSK_SK_NS1D_6thread17LinearCombinationIaLi1EiiLNS1I_9ScaleType4KindE0ELNS_15FloatRoundStyleE2EaEENS1_15EpilogueDefaultEEEEEvvEEEEvNT_6ParamsE:
	.zero		1664


//--------------------- SYMBOLS --------------------------

	.type		.nv.reservedSmem.offset0,@object
	.size		.nv.reservedSmem.offset0,0x4
	.type		__assertfail,@function
